	.target	sm_90a

	.elftype	@"ET_EXEC"


//--------------------- .note.nv.tkinfo           --------------------------
	.section	.note.nv.tkinfo,"",@"SHT_NOTE"
	.sectionflags	@"SHF_NOTE_NV_TKINFO"
	.tkinfo
        /*0018*/ 	.word	0x00000002
        /*0030*/ 	.string	""
        /*0030*/ 	.string	"ptxas"
        /*0030*/ 	.string	"Cuda compilation tools, release 13.0, V13.0.88"
        /*0030*/ 	.string	"Build cuda_13.0.r13.0/compiler.36424714_0"
        /*0030*/ 	.string	"-arch sm_90a -m 64 "



//--------------------- .note.nv.cuinfo           --------------------------
	.section	.note.nv.cuinfo,"",@"SHT_NOTE"
	.sectionflags	@"SHF_NOTE_NV_CUINFO"
        /*0018*/ 	.short	0x0002
        /*001a*/ 	.short	0x005a
        /*001c*/ 	.short	0x0082
	.zero		2


//--------------------- .nv.info                  --------------------------
	.section	.nv.info,"",@"SHT_CUDA_INFO"
	.align	4


	//----- nvinfo : EIATTR_REGCOUNT
	.align		4
        /*0000*/ 	.byte	0x04, 0x2f
        /*0002*/ 	.short	(.L_15 - .L_14)
	.align		4
.L_14:
        /*0004*/ 	.word	index@(_ZN7cutlass13device_kernelINS_4gemm6kernel13GemmUniversalIN4cute5tupleIJiiiiEEENS1_10collective13CollectiveMmaINS1_34MainloopSm90TmaGmmaWarpSpecializedILi3ENS5_IJNS4_1CILi1EEESB_SB_EEENS1_35KernelTmaWarpSpecializedCooperativeEEENS5_IJNSA_ILi192EEENSA_ILi80EEENSA_ILi256EEEEEEaNS5_IJlSB_lEEEaSJ_NS4_8TiledMMAINS4_8MMA_AtomIJNS4_4SM904GMMA26MMA_64x16x32_S32S8S8_SS_TNEEEENS4_6LayoutINS5_IJNSA_ILi2EEESB_SB_EEENS5_IJSB_NSA_ILi0EEEST_EEEEENS5_IJNS4_10UnderscoreESW_SW_EEEEENS4_13SM90_TMA_LOADENS4_14ComposedLayoutINS4_7SwizzleILi3ELi4ELi3EEENS4_18smem_ptr_flag_bitsILi8EEENSQ_INS5_IJNSA_ILi8EEENSA_ILi128EEEEEENS5_IJS16_SB_EEEEEEEvNS4_8identityESZ_S1A_vS1B_EENS_8epilogue10collective6detail29Sm90TmaWarpSpecializedAdapterINS1E_15DefaultEpilogueIaSJ_SJ_NS1D_6thread17LinearCombinationIaLi1EiiLNS1I_9ScaleType4KindE0ELNS_15FloatRoundStyleE2EaEENS1_15EpilogueDefaultEEEEEvvEEEEvNT_6ParamsE)
        /*0008*/ 	.word	0x000000a8


	//----- nvinfo : EIATTR_FRAME_SIZE
	.align		4
.L_15:
        /*000c*/ 	.byte	0x04, 0x11
        /*000e*/ 	.short	(.L_17 - .L_16)
	.align		4
.L_16:
        /*0010*/ 	.word	index@(_ZN7cutlass13device_kernelINS_4gemm6kernel13GemmUniversalIN4cute5tupleIJiiiiEEENS1_10collective13CollectiveMmaINS1_34MainloopSm90TmaGmmaWarpSpecializedILi3ENS5_IJNS4_1CILi1EEESB_SB_EEENS1_35KernelTmaWarpSpecializedCooperativeEEENS5_IJNSA_ILi192EEENSA_ILi80EEENSA_ILi256EEEEEEaNS5_IJlSB_lEEEaSJ_NS4_8TiledMMAINS4_8MMA_AtomIJNS4_4SM904GMMA26MMA_64x16x32_S32S8S8_SS_TNEEEENS4_6LayoutINS5_IJNSA_ILi2EEESB_SB_EEENS5_IJSB_NSA_ILi0EEEST_EEEEENS5_IJNS4_10UnderscoreESW_SW_EEEEENS4_13SM90_TMA_LOADENS4_14ComposedLayoutINS4_7SwizzleILi3ELi4ELi3EEENS4_18smem_ptr_flag_bitsILi8EEENSQ_INS5_IJNSA_ILi8EEENSA_ILi128EEEEEENS5_IJS16_SB_EEEEEEEvNS4_8identityESZ_S1A_vS1B_EENS_8epilogue10collective6detail29Sm90TmaWarpSpecializedAdapterINS1E_15DefaultEpilogueIaSJ_SJ_NS1D_6thread17LinearCombinationIaLi1EiiLNS1I_9ScaleType4KindE0ELNS_15FloatRoundStyleE2EaEENS1_15EpilogueDefaultEEEEEvvEEEEvNT_6ParamsE)
        /*0014*/ 	.word	0x00000000


	//----- nvinfo : EIATTR_MIN_STACK_SIZE
	.align		4
.L_17:
        /*0018*/ 	.byte	0x04, 0x12
        /*001a*/ 	.short	(.L_19 - .L_18)
	.align		4
.L_18:
        /*001c*/ 	.word	index@(_ZN7cutlass13device_kernelINS_4gemm6kernel13GemmUniversalIN4cute5tupleIJiiiiEEENS1_10collective13CollectiveMmaINS1_34MainloopSm90TmaGmmaWarpSpecializedILi3ENS5_IJNS4_1CILi1EEESB_SB_EEENS1_35KernelTmaWarpSpecializedCooperativeEEENS5_IJNSA_ILi192EEENSA_ILi80EEENSA_ILi256EEEEEEaNS5_IJlSB_lEEEaSJ_NS4_8TiledMMAINS4_8MMA_AtomIJNS4_4SM904GMMA26MMA_64x16x32_S32S8S8_SS_TNEEEENS4_6LayoutINS5_IJNSA_ILi2EEESB_SB_EEENS5_IJSB_NSA_ILi0EEEST_EEEEENS5_IJNS4_10UnderscoreESW_SW_EEEEENS4_13SM90_TMA_LOADENS4_14ComposedLayoutINS4_7SwizzleILi3ELi4ELi3EEENS4_18smem_ptr_flag_bitsILi8EEENSQ_INS5_IJNSA_ILi8EEENSA_ILi128EEEEEENS5_IJS16_SB_EEEEEEEvNS4_8identityESZ_S1A_vS1B_EENS_8epilogue10collective6detail29Sm90TmaWarpSpecializedAdapterINS1E_15DefaultEpilogueIaSJ_SJ_NS1D_6thread17LinearCombinationIaLi1EiiLNS1I_9ScaleType4KindE0ELNS_15FloatRoundStyleE2EaEENS1_15EpilogueDefaultEEEEEvvEEEEvNT_6ParamsE)
        /*0020*/ 	.word	0x00000000
.L_19:


//--------------------- .nv.compat                --------------------------
	.section	.nv.compat,"",@"SHT_CUDA_COMPAT_INFO"
	.align	4
        /*0000*/ 	.byte	0x02, 0x09, 0x01, 0x00, 0x02, 0x02, 0x04, 0x00, 0x02, 0x05, 0x05, 0x00, 0x03, 0x07, 0x01, 0x01
        /*0010*/ 	.byte	0x02, 0x03, 0x01, 0x00, 0x02, 0x06, 0x01, 0x00, 0x04, 0x0b, 0x08, 0x00, 0x00, 0x00, 0x00, 0x00
        /*0020*/ 	.byte	0x00, 0x00, 0x00, 0x00


//--------------------- .nv.info._ZN7cutlass13device_kernelINS_4gemm6kernel13GemmUniversalIN4cute5tupleIJiiiiEEENS1_10collective13CollectiveMmaINS1_34MainloopSm90TmaGmmaWarpSpecializedILi3ENS5_IJNS4_1CILi1EEESB_SB_EEENS1_35KernelTmaWarpSpecializedCooperativeEEENS5_IJNSA_ILi192EEENSA_ILi80EEENSA_ILi256EEEEEEaNS5_IJlSB_lEEEaSJ_NS4_8TiledMMAINS4_8MMA_AtomIJNS4_4SM904GMMA26MMA_64x16x32_S32S8S8_SS_TNEEEENS4_6LayoutINS5_IJNSA_ILi2EEESB_SB_EEENS5_IJSB_NSA_ILi0EEEST_EEEEENS5_IJNS4_10UnderscoreESW_SW_EEEEENS4_13SM90_TMA_LOADENS4_14ComposedLayoutINS4_7SwizzleILi3ELi4ELi3EEENS4_18smem_ptr_flag_bitsILi8EEENSQ_INS5_IJNSA_ILi8EEENSA_ILi128EEEEEENS5_IJS16_SB_EEEEEEEvNS4_8identityESZ_S1A_vS1B_EENS_8epilogue10collective6detail29Sm90TmaWarpSpecializedAdapterINS1E_15DefaultEpilogueIaSJ_SJ_NS1D_6thread17LinearCombinationIaLi1EiiLNS1I_9ScaleType4KindE0ELNS_15FloatRoundStyleE2EaEENS1_15EpilogueDefaultEEEEEvvEEEEvNT_6ParamsE --------------------------
	.section	.nv.info._ZN7cutlass13device_kernelINS_4gemm6kernel13GemmUniversalIN4cute5tupleIJiiiiEEENS1_10collective13CollectiveMmaINS1_34MainloopSm90TmaGmmaWarpSpecializedILi3ENS5_IJNS4_1CILi1EEESB_SB_EEENS1_35KernelTmaWarpSpecializedCooperativeEEENS5_IJNSA_ILi192EEENSA_ILi80EEENSA_ILi256EEEEEEaNS5_IJlSB_lEEEaSJ_NS4_8TiledMMAINS4_8MMA_AtomIJNS4_4SM904GMMA26MMA_64x16x32_S32S8S8_SS_TNEEEENS4_6LayoutINS5_IJNSA_ILi2EEESB_SB_EEENS5_IJSB_NSA_ILi0EEEST_EEEEENS5_IJNS4_10UnderscoreESW_SW_EEEEENS4_13SM90_TMA_LOADENS4_14ComposedLayoutINS4_7SwizzleILi3ELi4ELi3EEENS4_18smem_ptr_flag_bitsILi8EEENSQ_INS5_IJNSA_ILi8EEENSA_ILi128EEEEEENS5_IJS16_SB_EEEEEEEvNS4_8identityESZ_S1A_vS1B_EENS_8epilogue10collective6detail29Sm90TmaWarpSpecializedAdapterINS1E_15DefaultEpilogueIaSJ_SJ_NS1D_6thread17LinearCombinationIaLi1EiiLNS1I_9ScaleType4KindE0ELNS_15FloatRoundStyleE2EaEENS1_15EpilogueDefaultEEEEEvvEEEEvNT_6ParamsE,"",@"SHT_CUDA_INFO"
	.sectionflags	@""
	.align	4


	//----- nvinfo : EIATTR_CUDA_API_VERSION
	.align		4
        /*0000*/ 	.byte	0x04, 0x37
        /*0002*/ 	.short	(.L_21 - .L_20)
.L_20:
        /*0004*/ 	.word	0x00000082


	//----- nvinfo : EIATTR_KPARAM_INFO
	.align		4
.L_21:
        /*0008*/ 	.byte	0x04, 0x17
        /*000a*/ 	.short	(.L_23 - .L_22)
.L_22:
        /*000c*/ 	.word	0x00000000
        /*0010*/ 	.short	0x0000
        /*0012*/ 	.short	0x0070
        /*0014*/ 	.byte	0x00, 0xf0, 0x01, 0x10


	//----- nvinfo : EIATTR_SPARSE_MMA_MASK
	.align		4
.L_23:
        /*0018*/ 	.byte	0x03, 0x50
        /*001a*/ 	.short	0x0000


	//----- nvinfo : EIATTR_MAXREG_COUNT
	.align		4
        /*001c*/ 	.byte	0x03, 0x1b
        /*001e*/ 	.short	0x00a8


	//----- nvinfo : EIATTR_NUM_BARRIERS
	.align		4
        /*0020*/ 	.byte	0x02, 0x4c
        /*0022*/ 	.byte	0x01
	.zero		1


	//----- nvinfo : EIATTR_EXTERNS
	.align		4
        /*0024*/ 	.byte	0x04, 0x0f
        /*0026*/ 	.short	(.L_25 - .L_24)


	//   ....[0]....
	.align		4
.L_24:
        /*0028*/ 	.word	index@(__assertfail)


	//----- nvinfo : EIATTR_MERCURY_ISA_VERSION
	.align		4
.L_25:
        /*002c*/ 	.byte	0x03, 0x5f
        /*002e*/ 	.short	0x0101


	//----- nvinfo : EIATTR_INT_WARP_WIDE_INSTR_OFFSETS
	.align		4
        /*0030*/ 	.byte	0x04, 0x31
        /*0032*/ 	.short	(.L_27 - .L_26)


	//   ....[0]....
.L_26:
        /*0034*/ 	.word	0x00000390


	//   ....[1]....
        /*0038*/ 	.word	0x000003c0


	//   ....[2]....
        /*003c*/ 	.word	0x000004a0


	//----- nvinfo : EIATTR_COOP_GROUP_MASK_REGIDS
	.align		4
.L_27:
        /*0040*/ 	.byte	0x04, 0x29
        /*0042*/ 	.short	(.L_29 - .L_28)


	//   ....[0]....
.L_28:
        /*0044*/ 	.word	0xffffffff


	//   ....[1]....
        /*0048*/ 	.word	0xffffffff


	//   ....[2]....
        /*004c*/ 	.word	0xffffffff


	//   ....[3]....
        /*0050*/ 	.word	0xffffffff


	//   ....[4]....
        /*0054*/ 	.word	0xffffffff


	//----- nvinfo : EIATTR_COOP_GROUP_INSTR_OFFSETS
	.align		4
.L_29:
        /*0058*/ 	.byte	0x04, 0x28
        /*005a*/ 	.short	(.L_31 - .L_30)


	//   ....[0]....
.L_30:
        /*005c*/ 	.word	0x00000060


	//   ....[1]....
        /*0060*/ 	.word	0x00000070


	//   ....[2]....
        /*0064*/ 	.word	0x00000130


	//   ....[3]....
        /*0068*/ 	.word	0x000002a0


	//   ....[4]....
        /*006c*/ 	.word	0x00000f50


	//----- nvinfo : EIATTR_REG_RECONFIG
	.align		4
.L_31:
        /*0070*/ 	.byte	0x01, 0x54
	.zero		2


	//----- nvinfo : EIATTR_SYSCALL_OFFSETS
	.align		4
        /*0074*/ 	.byte	0x04, 0x46
        /*0076*/ 	.short	(.L_33 - .L_32)


	//   ....[0]....
.L_32:
        /*0078*/ 	.word	0x00001120


	//----- nvinfo : EIATTR_MBARRIER_INSTR_OFFSETS
	.align		4
.L_33:
        /*007c*/ 	.byte	0x04, 0x39
        /*007e*/ 	.short	(.L_35 - .L_34)


	//   ....[0]....
.L_34:
        /*0080*/ 	.word	0x00000230
        /*0084*/ 	.word	0x000000ff
        /*0088*/ 	.word	0x00000000
        /*008c*/ 	.short	0x0100
        /*008e*/ 	.byte	0x08
	.zero		1


	//   ....[1]....
        /*0090*/ 	.word	0x00000240
        /*0094*/ 	.word	0x000000ff
        /*0098*/ 	.word	0x00000018
        /*009c*/ 	.short	0x0100
        /*009e*/ 	.byte	0x08
	.zero		1


	//   ....[2]....
        /*00a0*/ 	.word	0x00000250
        /*00a4*/ 	.word	0x000000ff
        /*00a8*/ 	.word	0x00000008
        /*00ac*/ 	.short	0x0100
        /*00ae*/ 	.byte	0x08
	.zero		1


	//   ....[3]....
        /*00b0*/ 	.word	0x00000260
        /*00b4*/ 	.word	0x000000ff
        /*00b8*/ 	.word	0x00000020
        /*00bc*/ 	.short	0x0100
        /*00be*/ 	.byte	0x08
	.zero		1


	//   ....[4]....
        /*00c0*/ 	.word	0x00000270
        /*00c4*/ 	.word	0x000000ff
        /*00c8*/ 	.word	0x00000010
        /*00cc*/ 	.short	0x0100
        /*00ce*/ 	.byte	0x08
	.zero		1


	//   ....[5]....
        /*00d0*/ 	.word	0x00000280
        /*00d4*/ 	.word	0x000000ff
        /*00d8*/ 	.word	0x00000028
        /*00dc*/ 	.short	0x0100
        /*00de*/ 	.byte	0x08
	.zero		1


	//   ....[6]....
        /*00e0*/ 	.word	0x00000510
        /*00e4*/ 	.word	0x000000ff
        /*00e8*/ 	.word	0x00000040
        /*00ec*/ 	.short	0x0100
        /*00ee*/ 	.byte	0x06
	.zero		1


	//   ....[7]....
        /*00f0*/ 	.word	0x00000570
        /*00f4*/ 	.word	0x000000ff
        /*00f8*/ 	.word	0x00000048
        /*00fc*/ 	.short	0x0100
        /*00fe*/ 	.byte	0x06
	.zero		1


	//   ....[8]....
        /*0100*/ 	.word	0x000011f0
        /*0104*/ 	.word	0x00000003
        /*0108*/ 	.word	0x00000000
        /*010c*/ 	.short	0x010a
        /*010e*/ 	.byte	0x3f
	.zero		1


	//   ....[9]....
        /*0110*/ 	.word	0x00001230
        /*0114*/ 	.word	0x00000003
        /*0118*/ 	.word	0x00000000
        /*011c*/ 	.short	0x010a
        /*011e*/ 	.byte	0x3f
	.zero		1


	//   ....[10]....
        /*0120*/ 	.word	0x000032a0
        /*0124*/ 	.word	0x00000005
        /*0128*/ 	.word	0x00000000
        /*012c*/ 	.short	0x010a
        /*012e*/ 	.byte	0x3f
	.zero		1


	//   ....[11]....
        /*0130*/ 	.word	0x000032e0
        /*0134*/ 	.word	0x00000005
        /*0138*/ 	.word	0x00000000
        /*013c*/ 	.short	0x010a
        /*013e*/ 	.byte	0x3f
	.zero		1


	//   ....[12]....
        /*0140*/ 	.word	0x00005200
        /*0144*/ 	.word	0x00000004
        /*0148*/ 	.word	0x00000000
        /*014c*/ 	.short	0x0101
        /*014e*/ 	.byte	0x3f
	.zero		1


	//   ....[13]....
        /*0150*/ 	.word	0x000053e0
        /*0154*/ 	.word	0x00000000
        /*0158*/ 	.word	0x00000000
        /*015c*/ 	.short	0x0101
        /*015e*/ 	.byte	0x3f
	.zero		1


	//   ....[14]....
        /*0160*/ 	.word	0x0000a6e0
        /*0164*/ 	.word	0x0000000e
        /*0168*/ 	.word	0x00000018
        /*016c*/ 	.short	0x010a
        /*016e*/ 	.byte	0x3f
	.zero		1


	//   ....[15]....
        /*0170*/ 	.word	0x0000ab20
        /*0174*/ 	.word	0x00000006
        /*0178*/ 	.word	0x00000048
        /*017c*/ 	.short	0x0101
        /*017e*/ 	.byte	0x3f
	.zero		1


	//   ....[16]....
        /*0180*/ 	.word	0x0000b250
        /*0184*/ 	.word	0x00000007
        /*0188*/ 	.word	0x00000000
        /*018c*/ 	.short	0x010a
        /*018e*/ 	.byte	0x3f
	.zero		1


	//   ....[17]....
        /*0190*/ 	.word	0x0000b2d0
        /*0194*/ 	.word	0x00000009
        /*0198*/ 	.word	0x00000000
        /*019c*/ 	.short	0x010a
        /*019e*/ 	.byte	0x3f
	.zero		1


	//   ....[18]....
        /*01a0*/ 	.word	0x0000b360
        /*01a4*/ 	.word	0x00000003
        /*01a8*/ 	.word	0x00000000
        /*01ac*/ 	.short	0x010a
        /*01ae*/ 	.byte	0x3f
	.zero		1


	//   ....[19]....
        /*01b0*/ 	.word	0x0000b3c0
        /*01b4*/ 	.word	0x00000003
        /*01b8*/ 	.word	0x00000000
        /*01bc*/ 	.short	0x010a
        /*01be*/ 	.byte	0x3f
	.zero		1


	//   ....[20]....
        /*01c0*/ 	.word	0x0000b410
        /*01c4*/ 	.word	0x00000005
        /*01c8*/ 	.word	0x00000000
        /*01cc*/ 	.short	0x010a
        /*01ce*/ 	.byte	0x3f
	.zero		1


	//   ....[21]....
        /*01d0*/ 	.word	0x0000b4e0
        /*01d4*/ 	.word	0x0000000e
        /*01d8*/ 	.word	0x00000018
        /*01dc*/ 	.short	0x010a
        /*01de*/ 	.byte	0x3f
	.zero		1


	//   ....[22]....
        /*01e0*/ 	.word	0x0000b5b0
        /*01e4*/ 	.word	0x00000007
        /*01e8*/ 	.word	0x00000000
        /*01ec*/ 	.short	0x010a
        /*01ee*/ 	.byte	0x3f
	.zero		1


	//   ....[23]....
        /*01f0*/ 	.word	0x0000b600
        /*01f4*/ 	.word	0x00000009
        /*01f8*/ 	.word	0x00000000
        /*01fc*/ 	.short	0x010a
        /*01fe*/ 	.byte	0x3f
	.zero		1


	//----- nvinfo : EIATTR_NUM_MBARRIERS
	.align		4
.L_35:
        /*0200*/ 	.byte	0x03, 0x38
        /*0202*/ 	.short	0x0008


	//----- nvinfo : EIATTR_EXIT_INSTR_OFFSETS
	.align		4
        /*0204*/ 	.byte	0x04, 0x1c
        /*0206*/ 	.short	(.L_37 - .L_36)


	//   ....[0]....
.L_36:
        /*0208*/ 	.word	0x000005c0


	//   ....[1]....
        /*020c*/ 	.word	0x00000e90


	//   ....[2]....
        /*0210*/ 	.word	0x00009d50


	//   ....[3]....
        /*0214*/ 	.word	0x0000a380


	//   ....[4]....
        /*0218*/ 	.word	0x0000b3b0


	//----- nvinfo : EIATTR_MAX_THREADS
	.align		4
.L_37:
        /*021c*/ 	.byte	0x04, 0x05
        /*021e*/ 	.short	(.L_39 - .L_38)
.L_38:
        /*0220*/ 	.word	0x00000180
        /*0224*/ 	.word	0x00000001
        /*0228*/ 	.word	0x00000001


	//----- nvinfo : EIATTR_CRS_STACK_SIZE
	.align		4
.L_39:
        /*022c*/ 	.byte	0x04, 0x1e
        /*022e*/ 	.short	(.L_41 - .L_40)
.L_40:
        /*0230*/ 	.word	0x00000000


	//----- nvinfo : EIATTR_CBANK_PARAM_SIZE
	.align		4
.L_41:
        /*0234*/ 	.byte	0x03, 0x19
        /*0236*/ 	.short	0x0470


	//----- nvinfo : EIATTR_PARAM_CBANK
	.align		4
        /*0238*/ 	.byte	0x04, 0x0a
        /*023a*/ 	.short	(.L_43 - .L_42)
	.align		4
.L_42:
        /*023c*/ 	.word	index@(.nv.constant0._ZN7cutlass13device_kernelINS_4gemm6kernel13GemmUniversalIN4cute5tupleIJiiiiEEENS1_10collective13CollectiveMmaINS1_34MainloopSm90TmaGmmaWarpSpecializedILi3ENS5_IJNS4_1CILi1EEESB_SB_EEENS1_35KernelTmaWarpSpecializedCooperativeEEENS5_IJNSA_ILi192EEENSA_ILi80EEENSA_ILi256EEEEEEaNS5_IJlSB_lEEEaSJ_NS4_8TiledMMAINS4_8MMA_AtomIJNS4_4SM904GMMA26MMA_64x16x32_S32S8S8_SS_TNEEEENS4_6LayoutINS5_IJNSA_ILi2EEESB_SB_EEENS5_IJSB_NSA_ILi0EEEST_EEEEENS5_IJNS4_10UnderscoreESW_SW_EEEEENS4_13SM90_TMA_LOADENS4_14ComposedLayoutINS4_7SwizzleILi3ELi4ELi3EEENS4_18smem_ptr_flag_bitsILi8EEENSQ_INS5_IJNSA_ILi8EEENSA_ILi128EEEEEENS5_IJS16_SB_EEEEEEEvNS4_8identityESZ_S1A_vS1B_EENS_8epilogue10collective6detail29Sm90TmaWarpSpecializedAdapterINS1E_15DefaultEpilogueIaSJ_SJ_NS1D_6thread17LinearCombinationIaLi1EiiLNS1I_9ScaleType4KindE0ELNS_15FloatRoundStyleE2EaEENS1_15EpilogueDefaultEEEEEvvEEEEvNT_6ParamsE)
        /*0240*/ 	.short	0x0210
        /*0242*/ 	.short	0x0470


	//----- nvinfo : EIATTR_SW_WAR
	.align		4
.L_43:
        /*0244*/ 	.byte	0x04, 0x36
        /*0246*/ 	.short	(.L_45 - .L_44)
.L_44:
        /*0248*/ 	.word	0x00000008
.L_45:


//--------------------- .nv.callgraph             --------------------------
	.section	.nv.callgraph,"",@"SHT_CUDA_CALLGRAPH"
	.align	4
	.sectionentsize	8
	.align		4
        /*0000*/ 	.word	0x00000000
	.align		4
        /*0004*/ 	.word	0xffffffff
	.align		4
        /*0008*/ 	.word	index@(_ZN7cutlass13device_kernelINS_4gemm6kernel13GemmUniversalIN4cute5tupleIJiiiiEEENS1_10collective13CollectiveMmaINS1_34MainloopSm90TmaGmmaWarpSpecializedILi3ENS5_IJNS4_1CILi1EEESB_SB_EEENS1_35KernelTmaWarpSpecializedCooperativeEEENS5_IJNSA_ILi192EEENSA_ILi80EEENSA_ILi256EEEEEEaNS5_IJlSB_lEEEaSJ_NS4_8TiledMMAINS4_8MMA_AtomIJNS4_4SM904GMMA26MMA_64x16x32_S32S8S8_SS_TNEEEENS4_6LayoutINS5_IJNSA_ILi2EEESB_SB_EEENS5_IJSB_NSA_ILi0EEEST_EEEEENS5_IJNS4_10UnderscoreESW_SW_EEEEENS4_13SM90_TMA_LOADENS4_14ComposedLayoutINS4_7SwizzleILi3ELi4ELi3EEENS4_18smem_ptr_flag_bitsILi8EEENSQ_INS5_IJNSA_ILi8EEENSA_ILi128EEEEEENS5_IJS16_SB_EEEEEEEvNS4_8identityESZ_S1A_vS1B_EENS_8epilogue10collective6detail29Sm90TmaWarpSpecializedAdapterINS1E_15DefaultEpilogueIaSJ_SJ_NS1D_6thread17LinearCombinationIaLi1EiiLNS1I_9ScaleType4KindE0ELNS_15FloatRoundStyleE2EaEENS1_15EpilogueDefaultEEEEEvvEEEEvNT_6ParamsE)
	.align		4
        /*000c*/ 	.word	index@(__assertfail)
	.align		4
        /*0010*/ 	.word	0x00000000
	.align		4
        /*0014*/ 	.word	0xfffffffe
	.align		4
        /*0018*/ 	.word	0x00000000
	.align		4
        /*001c*/ 	.word	0xfffffffd
	.align		4
        /*0020*/ 	.word	0x00000000
	.align		4
        /*0024*/ 	.word	0xfffffffc


//--------------------- .nv.constant4             --------------------------
	.section	.nv.constant4,"a",@progbits
	.align	8
	.align		8
.nv.constant4:
        /*0000*/ 	.dword	__assertfail
	.align		8
        /*0008*/ 	.dword	__unnamed_1
	.align		8
        /*0010*/ 	.dword	_ZN39_INTERNAL_cd12a726_4_k_cu_ab141bd0_82824cuda3std3__45__cpo5beginE
	.align		8
        /*0018*/ 	.dword	_ZN39_INTERNAL_cd12a726_4_k_cu_ab141bd0_82824cuda3std3__45__cpo3endE
	.align		8
        /*0020*/ 	.dword	_ZN39_INTERNAL_cd12a726_4_k_cu_ab141bd0_82824cuda3std3__45__cpo6cbeginE
	.align		8
        /*0028*/ 	.dword	_ZN39_INTERNAL_cd12a726_4_k_cu_ab141bd0_82824cuda3std3__45__cpo4cendE
	.align		8
        /*0030*/ 	.dword	_ZN39_INTERNAL_cd12a726_4_k_cu_ab141bd0_82824cuda3std3__441_GLOBAL__N__cd12a726_4_k_cu_ab141bd0_82826ignoreE
	.align		8
        /*0038*/ 	.dword	_ZN39_INTERNAL_cd12a726_4_k_cu_ab141bd0_82824cuda3std3__419piecewise_constructE
	.align		8
        /*0040*/ 	.dword	_ZN39_INTERNAL_cd12a726_4_k_cu_ab141bd0_82824cuda3std3__48in_placeE
	.align		8
        /*0048*/ 	.dword	_ZN39_INTERNAL_cd12a726_4_k_cu_ab141bd0_82824cuda3std6ranges3__45__cpo4swapE
	.align		8
        /*0050*/ 	.dword	_ZN39_INTERNAL_cd12a726_4_k_cu_ab141bd0_82824cuda3std6ranges3__45__cpo9iter_moveE
	.align		8
        /*0058*/ 	.dword	_ZN39_INTERNAL_cd12a726_4_k_cu_ab141bd0_82824cute7productE
	.align		8
        /*0060*/ 	.dword	_ZN39_INTERNAL_cd12a726_4_k_cu_ab141bd0_82824cute1_E
	.align		8
        /*0068*/ 	.dword	$str$22
	.align		8
        /*0070*/ 	.dword	$str$23


//--------------------- .text._ZN7cutlass13device_kernelINS_4gemm6kernel13GemmUniversalIN4cute5tupleIJiiiiEEENS1_10collective13CollectiveMmaINS1_34MainloopSm90TmaGmmaWarpSpecializedILi3ENS5_IJNS4_1CILi1EEESB_SB_EEENS1_35KernelTmaWarpSpecializedCooperativeEEENS5_IJNSA_ILi192EEENSA_ILi80EEENSA_ILi256EEEEEEaNS5_IJlSB_lEEEaSJ_NS4_8TiledMMAINS4_8MMA_AtomIJNS4_4SM904GMMA26MMA_64x16x32_S32S8S8_SS_TNEEEENS4_6LayoutINS5_IJNSA_ILi2EEESB_SB_EEENS5_IJSB_NSA_ILi0EEEST_EEEEENS5_IJNS4_10UnderscoreESW_SW_EEEEENS4_13SM90_TMA_LOADENS4_14ComposedLayoutINS4_7SwizzleILi3ELi4ELi3EEENS4_18smem_ptr_flag_bitsILi8EEENSQ_INS5_IJNSA_ILi8EEENSA_ILi128EEEEEENS5_IJS16_SB_EEEEEEEvNS4_8identityESZ_S1A_vS1B_EENS_8epilogue10collective6detail29Sm90TmaWarpSpecializedAdapterINS1E_15DefaultEpilogueIaSJ_SJ_NS1D_6thread17LinearCombinationIaLi1EiiLNS1I_9ScaleType4KindE0ELNS_15FloatRoundStyleE2EaEENS1_15EpilogueDefaultEEEEEvvEEEEvNT_6ParamsE --------------------------
	.section	.text._ZN7cutlass13device_kernelINS_4gemm6kernel13GemmUniversalIN4cute5tupleIJiiiiEEENS1_10collective13CollectiveMmaINS1_34MainloopSm90TmaGmmaWarpSpecializedILi3ENS5_IJNS4_1CILi1EEESB_SB_EEENS1_35KernelTmaWarpSpecializedCooperativeEEENS5_IJNSA_ILi192EEENSA_ILi80EEENSA_ILi256EEEEEEaNS5_IJlSB_lEEEaSJ_NS4_8TiledMMAINS4_8MMA_AtomIJNS4_4SM904GMMA26MMA_64x16x32_S32S8S8_SS_TNEEEENS4_6LayoutINS5_IJNSA_ILi2EEESB_SB_EEENS5_IJSB_NSA_ILi0EEEST_EEEEENS5_IJNS4_10UnderscoreESW_SW_EEEEENS4_13SM90_TMA_LOADENS4_14ComposedLayoutINS4_7SwizzleILi3ELi4ELi3EEENS4_18smem_ptr_flag_bitsILi8EEENSQ_INS5_IJNSA_ILi8EEENSA_ILi128EEEEEENS5_IJS16_SB_EEEEEEEvNS4_8identityESZ_S1A_vS1B_EENS_8epilogue10collective6detail29Sm90TmaWarpSpecializedAdapterINS1E_15DefaultEpilogueIaSJ_SJ_NS1D_6thread17LinearCombinationIaLi1EiiLNS1I_9ScaleType4KindE0ELNS_15FloatRoundStyleE2EaEENS1_15EpilogueDefaultEEEEEvvEEEEvNT_6ParamsE,"ax",@progbits
	.align	128
.text._ZN7cutlass13device_kernelINS_4gemm6kernel13GemmUniversalIN4cute5tupleIJiiiiEEENS1_10collective13CollectiveMmaINS1_34MainloopSm90TmaGmmaWarpSpecializedILi3ENS5_IJNS4_1CILi1EEESB_SB_EEENS1_35KernelTmaWarpSpecializedCooperativeEEENS5_IJNSA_ILi192EEENSA_ILi80EEENSA_ILi256EEEEEEaNS5_IJlSB_lEEEaSJ_NS4_8TiledMMAINS4_8MMA_AtomIJNS4_4SM904GMMA26MMA_64x16x32_S32S8S8_SS_TNEEEENS4_6LayoutINS5_IJNSA_ILi2EEESB_SB_EEENS5_IJSB_NSA_ILi0EEEST_EEEEENS5_IJNS4_10UnderscoreESW_SW_EEEEENS4_13SM90_TMA_LOADENS4_14ComposedLayoutINS4_7SwizzleILi3ELi4ELi3EEENS4_18smem_ptr_flag_bitsILi8EEENSQ_INS5_IJNSA_ILi8EEENSA_ILi128EEEEEENS5_IJS16_SB_EEEEEEEvNS4_8identityESZ_S1A_vS1B_EENS_8epilogue10collective6detail29Sm90TmaWarpSpecializedAdapterINS1E_15DefaultEpilogueIaSJ_SJ_NS1D_6thread17LinearCombinationIaLi1EiiLNS1I_9ScaleType4KindE0ELNS_15FloatRoundStyleE2EaEENS1_15EpilogueDefaultEEEEEvvEEEEvNT_6ParamsE:
        .type           _ZN7cutlass13device_kernelINS_4gemm6kernel13GemmUniversalIN4cute5tupleIJiiiiEEENS1_10collective13CollectiveMmaINS1_34MainloopSm90TmaGmmaWarpSpecializedILi3ENS5_IJNS4_1CILi1EEESB_SB_EEENS1_35KernelTmaWarpSpecializedCooperativeEEENS5_IJNSA_ILi192EEENSA_ILi80EEENSA_ILi256EEEEEEaNS5_IJlSB_lEEEaSJ_NS4_8TiledMMAINS4_8MMA_AtomIJNS4_4SM904GMMA26MMA_64x16x32_S32S8S8_SS_TNEEEENS4_6LayoutINS5_IJNSA_ILi2EEESB_SB_EEENS5_IJSB_NSA_ILi0EEEST_EEEEENS5_IJNS4_10UnderscoreESW_SW_EEEEENS4_13SM90_TMA_LOADENS4_14ComposedLayoutINS4_7SwizzleILi3ELi4ELi3EEENS4_18smem_ptr_flag_bitsILi8EEENSQ_INS5_IJNSA_ILi8EEENSA_ILi128EEEEEENS5_IJS16_SB_EEEEEEEvNS4_8identityESZ_S1A_vS1B_EENS_8epilogue10collective6detail29Sm90TmaWarpSpecializedAdapterINS1E_15DefaultEpilogueIaSJ_SJ_NS1D_6thread17LinearCombinationIaLi1EiiLNS1I_9ScaleType4KindE0ELNS_15FloatRoundStyleE2EaEENS1_15EpilogueDefaultEEEEEvvEEEEvNT_6ParamsE,@function
        .size           _ZN7cutlass13device_kernelINS_4gemm6kernel13GemmUniversalIN4cute5tupleIJiiiiEEENS1_10collective13CollectiveMmaINS1_34MainloopSm90TmaGmmaWarpSpecializedILi3ENS5_IJNS4_1CILi1EEESB_SB_EEENS1_35KernelTmaWarpSpecializedCooperativeEEENS5_IJNSA_ILi192EEENSA_ILi80EEENSA_ILi256EEEEEEaNS5_IJlSB_lEEEaSJ_NS4_8TiledMMAINS4_8MMA_AtomIJNS4_4SM904GMMA26MMA_64x16x32_S32S8S8_SS_TNEEEENS4_6LayoutINS5_IJNSA_ILi2EEESB_SB_EEENS5_IJSB_NSA_ILi0EEEST_EEEEENS5_IJNS4_10UnderscoreESW_SW_EEEEENS4_13SM90_TMA_LOADENS4_14ComposedLayoutINS4_7SwizzleILi3ELi4ELi3EEENS4_18smem_ptr_flag_bitsILi8EEENSQ_INS5_IJNSA_ILi8EEENSA_ILi128EEEEEENS5_IJS16_SB_EEEEEEEvNS4_8identityESZ_S1A_vS1B_EENS_8epilogue10collective6detail29Sm90TmaWarpSpecializedAdapterINS1E_15DefaultEpilogueIaSJ_SJ_NS1D_6thread17LinearCombinationIaLi1EiiLNS1I_9ScaleType4KindE0ELNS_15FloatRoundStyleE2EaEENS1_15EpilogueDefaultEEEEEvvEEEEvNT_6ParamsE,(.L_x_228 - _ZN7cutlass13device_kernelINS_4gemm6kernel13GemmUniversalIN4cute5tupleIJiiiiEEENS1_10collective13CollectiveMmaINS1_34MainloopSm90TmaGmmaWarpSpecializedILi3ENS5_IJNS4_1CILi1EEESB_SB_EEENS1_35KernelTmaWarpSpecializedCooperativeEEENS5_IJNSA_ILi192EEENSA_ILi80EEENSA_ILi256EEEEEEaNS5_IJlSB_lEEEaSJ_NS4_8TiledMMAINS4_8MMA_AtomIJNS4_4SM904GMMA26MMA_64x16x32_S32S8S8_SS_TNEEEENS4_6LayoutINS5_IJNSA_ILi2EEESB_SB_EEENS5_IJSB_NSA_ILi0EEEST_EEEEENS5_IJNS4_10UnderscoreESW_SW_EEEEENS4_13SM90_TMA_LOADENS4_14ComposedLayoutINS4_7SwizzleILi3ELi4ELi3EEENS4_18smem_ptr_flag_bitsILi8EEENSQ_INS5_IJNSA_ILi8EEENSA_ILi128EEEEEENS5_IJS16_SB_EEEEEEEvNS4_8identityESZ_S1A_vS1B_EENS_8epilogue10collective6detail29Sm90TmaWarpSpecializedAdapterINS1E_15DefaultEpilogueIaSJ_SJ_NS1D_6thread17LinearCombinationIaLi1EiiLNS1I_9ScaleType4KindE0ELNS_15FloatRoundStyleE2EaEENS1_15EpilogueDefaultEEEEEvvEEEEvNT_6ParamsE)
        .other          _ZN7cutlass13device_kernelINS_4gemm6kernel13GemmUniversalIN4cute5tupleIJiiiiEEENS1_10collective13CollectiveMmaINS1_34MainloopSm90TmaGmmaWarpSpecializedILi3ENS5_IJNS4_1CILi1EEESB_SB_EEENS1_35KernelTmaWarpSpecializedCooperativeEEENS5_IJNSA_ILi192EEENSA_ILi80EEENSA_ILi256EEEEEEaNS5_IJlSB_lEEEaSJ_NS4_8TiledMMAINS4_8MMA_AtomIJNS4_4SM904GMMA26MMA_64x16x32_S32S8S8_SS_TNEEEENS4_6LayoutINS5_IJNSA_ILi2EEESB_SB_EEENS5_IJSB_NSA_ILi0EEEST_EEEEENS5_IJNS4_10UnderscoreESW_SW_EEEEENS4_13SM90_TMA_LOADENS4_14ComposedLayoutINS4_7SwizzleILi3ELi4ELi3EEENS4_18smem_ptr_flag_bitsILi8EEENSQ_INS5_IJNSA_ILi8EEENSA_ILi128EEEEEENS5_IJS16_SB_EEEEEEEvNS4_8identityESZ_S1A_vS1B_EENS_8epilogue10collective6detail29Sm90TmaWarpSpecializedAdapterINS1E_15DefaultEpilogueIaSJ_SJ_NS1D_6thread17LinearCombinationIaLi1EiiLNS1I_9ScaleType4KindE0ELNS_15FloatRoundStyleE2EaEENS1_15EpilogueDefaultEEEEEvvEEEEvNT_6ParamsE,@"STO_CUDA_ENTRY STV_DEFAULT"
_ZN7cutlass13device_kernelINS_4gemm6kernel13GemmUniversalIN4cute5tupleIJiiiiEEENS1_10collective13CollectiveMmaINS1_34MainloopSm90TmaGmmaWarpSpecializedILi3ENS5_IJNS4_1CILi1EEESB_SB_EEENS1_35KernelTmaWarpSpecializedCooperativeEEENS5_IJNSA_ILi192EEENSA_ILi80EEENSA_ILi256EEEEEEaNS5_IJlSB_lEEEaSJ_NS4_8TiledMMAINS4_8MMA_AtomIJNS4_4SM904GMMA26MMA_64x16x32_S32S8S8_SS_TNEEEENS4_6LayoutINS5_IJNSA_ILi2EEESB_SB_EEENS5_IJSB_NSA_ILi0EEEST_EEEEENS5_IJNS4_10UnderscoreESW_SW_EEEEENS4_13SM90_TMA_LOADENS4_14ComposedLayoutINS4_7SwizzleILi3ELi4ELi3EEENS4_18smem_ptr_flag_bitsILi8EEENSQ_INS5_IJNSA_ILi8EEENSA_ILi128EEEEEENS5_IJS16_SB_EEEEEEEvNS4_8identityESZ_S1A_vS1B_EENS_8epilogue10collective6detail29Sm90TmaWarpSpecializedAdapterINS1E_15DefaultEpilogueIaSJ_SJ_NS1D_6thread17LinearCombinationIaLi1EiiLNS1I_9ScaleType4KindE0ELNS_15FloatRoundStyleE2EaEENS1_15EpilogueDefaultEEEEEvvEEEEvNT_6ParamsE:
[----:B------:R-:W0:Y:S01]  /*0000*/  LDC R1, c[0x0][0x28] ;  /* 0x00000a00ff017b82 */ /* 0x000e220000000800 */
[----:B------:R-:W1:Y:S01]  /*0010*/  S2R R18, SR_TID.X ;  /* 0x0000000000127919 */ /* 0x000e620000002100 */
[----:B------:R-:W-:Y:S01]  /*0020*/  ELECT P0, URZ, PT ;  /* 0x00000000003f782f */ /* 0x000fe20003800000 */
[----:B------:R-:W-:Y:S01]  /*0030*/  BSSY B0, `(.L_x_0) ;  /* 0x000000f000007945 */ /* 0x000fe20003800000 */
[--C-:B-1----:R-:W-:Y:S02]  /*0040*/  SHF.R.U32.HI R0, RZ, 0x5, R18.reuse ;  /* 0x00000005ff007819 */ /* 0x102fe40000011612 */
[----:B------:R-:W-:-:S03]  /*0050*/  SHF.R.U32.HI R2, RZ, 0x7, R18 ;  /* 0x00000007ff027819 */ /* 0x000fc60000011612 */
[----:B------:R-:W1:Y:S04]  /*0060*/  SHFL.IDX PT, R5, R0, RZ, 0x1f ;  /* 0x00001fff00057589 */ /* 0x000e6800000e0000 */
[----:B------:R2:W3:Y:S01]  /*0070*/  SHFL.IDX PT, R8, R2, RZ, 0x1f ;  /* 0x00001fff02087589 */ /* 0x0004e200000e0000 */
[----:B-1----:R-:W-:-:S13]  /*0080*/  ISETP.NE.OR P0, PT, R5, RZ, !P0 ;  /* 0x000000ff0500720c */ /* 0x002fda0004705670 */
[----:B0-23--:R-:W-:Y:S05]  /*0090*/  @P0 BRA `(.L_x_1) ;  /* 0x0000000000200947 */ /* 0x00dfea0003800000 */
[----:B------:R-:W-:Y:S02]  /*00a0*/  ULDC.64 UR4, c[0x0][0x198] ;  /* 0x0000660000047ab9 */ /* 0x000fe40000000a00 */
[----:B------:R-:W-:Y:S02]  /*00b0*/  UIADD3 UR6, UP0, UR4, 0xf0, URZ ;  /* 0x000000f004067890 */ /* 0x000fe4000ff1e03f */
[----:B------:R-:W-:Y:S02]  /*00c0*/  UIADD3 UR4, UP1, UR4, 0x1f0, URZ ;  /* 0x000001f004047890 */ /* 0x000fe4000ff3e03f */
[----:B------:R-:W-:Y:S02]  /*00d0*/  UIADD3.X UR7, URZ, UR5, URZ, UP0, !UPT ;  /* 0x000000053f077290 */ /* 0x000fe400087fe43f */
[----:B------:R-:W-:-:S07]  /*00e0*/  UIADD3.X UR5, URZ, UR5, URZ, UP1, !UPT ;  /* 0x000000053f057290 */ /* 0x000fce0008ffe43f */
[----:B------:R0:W-:Y:S02]  /*00f0*/  UTMACCTL.PF [UR6] ;  /* 0x00000000060079b9 */ /* 0x0001e40008040000 */
[----:B------:R0:W-:Y:S02]  /*0100*/  UTMACCTL.PF [UR4] ;  /* 0x00000000040079b9 */ /* 0x0001e40008040000 */
[----:B0-----:R-:W-:Y:S01]  /*0110*/  NOP ;  /* 0x0000000000007918 */ /* 0x001fe20000000000 */
.L_x_1:
[----:B------:R-:W-:Y:S05]  /*0120*/  BSYNC B0 ;  /* 0x0000000000007941 */ /* 0x000fea0003800000 */
.L_x_0:
[----:B------:R-:W0:Y:S02]  /*0130*/  SHFL.IDX PT, R2, R0, RZ, 0x1f ;  /* 0x00001fff00027589 */ /* 0x000e2400000e0000 */
[----:B0-----:R-:W-:-:S13]  /*0140*/  ISETP.NE.AND P0, PT, R2, RZ, PT ;  /* 0x000000ff0200720c */ /* 0x001fda0003f05270 */
[----:B------:R-:W-:Y:S05]  /*0150*/  @P0 BRA `(.L_x_2) ;  /* 0x0000000000500947 */ /* 0x000fea0003800000 */
[----:B------:R-:W0:Y:S01]  /*0160*/  S2UR UR8, SR_CgaCtaId ;  /* 0x00000000000879c3 */ /* 0x000e220000008800 */
[----:B------:R-:W-:Y:S01]  /*0170*/  UMOV UR4, 0x400 ;  /* 0x0000040000047882 */ /* 0x000fe20000000000 */
[----:B------:R-:W-:Y:S01]  /*0180*/  UMOV UR5, 0x1 ;  /* 0x0000000100057882 */ /* 0x000fe20000000000 */
[----:B------:R-:W-:Y:S01]  /*0190*/  UMOV UR6, 0x100 ;  /* 0x0000010000067882 */ /* 0x000fe20000000000 */
[----:B------:R-:W-:Y:S01]  /*01a0*/  ELECT P0, URZ, PT ;  /* 0x00000000003f782f */ /* 0x000fe20003800000 */
[----:B------:R-:W-:-:S04]  /*01b0*/  UIADD3 UR6, -UR6, 0x100000, URZ ;  /* 0x0010000006067890 */ /* 0x000fc8000fffe13f */
[----:B------:R-:W-:Y:S02]  /*01c0*/  USHF.L.U32 UR7, UR6, 0xb, URZ ;  /* 0x0000000b06077899 */ /* 0x000fe4000800063f */
[----:B------:R-:W-:Y:S02]  /*01d0*/  USHF.L.U32 UR6, UR6, 0x1, URZ ;  /* 0x0000000106067899 */ /* 0x000fe4000800063f */
[----:B0-----:R-:W-:Y:S02]  /*01e0*/  ULEA UR8, UR8, UR4, 0x18 ;  /* 0x0000000408087291 */ /* 0x001fe4000f8ec03f */
[----:B------:R-:W-:-:S04]  /*01f0*/  UIADD3 UR4, -UR5, 0x100000, URZ ;  /* 0x0010000005047890 */ /* 0x000fc8000fffe13f */
[----:B------:R-:W-:Y:S02]  /*0200*/  USHF.L.U32 UR5, UR4, 0xb, URZ ;  /* 0x0000000b04057899 */ /* 0x000fe4000800063f */
[----:B------:R-:W-:Y:S01]  /*0210*/  USHF.L.U32 UR4, UR4, 0x1, URZ ;  /* 0x0000000104047899 */ /* 0x000fe2000800063f */
[----:B------:R-:W0:Y:S11]  /*0220*/  FENCE.VIEW.ASYNC.S ;  /* 0x00000000000073c6 */ /* 0x000e360000000000 */
[----:B0-----:R0:W1:Y:S01]  /*0230*/  SYNCS.EXCH.64 URZ, [UR8], UR4 ;  /* 0x00000004083f75b2 */ /* 0x0010620008000100 */
[----:B------:R0:W2:Y:S01]  /*0240*/  SYNCS.EXCH.64 URZ, [UR8+0x18], UR6 ;  /* 0x00001806083f75b2 */ /* 0x0000a20008000100 */
[----:B------:R0:W3:Y:S01]  /*0250*/  SYNCS.EXCH.64 URZ, [UR8+0x8], UR4 ;  /* 0x00000804083f75b2 */ /* 0x0000e20008000100 */
[----:B------:R0:W4:Y:S01]  /*0260*/  SYNCS.EXCH.64 URZ, [UR8+0x20], UR6 ;  /* 0x00002006083f75b2 */ /* 0x0001220008000100 */
[----:B------:R0:W0:Y:S01]  /*0270*/  SYNCS.EXCH.64 URZ, [UR8+0x10], UR4 ;  /* 0x00001004083f75b2 */ /* 0x0000220008000100 */
[----:B------:R0:W0:Y:S01]  /*0280*/  SYNCS.EXCH.64 URZ, [UR8+0x28], UR6 ;  /* 0x00002806083f75b2 */ /* 0x0000220008000100 */
[----:B------:R-:W-:Y:S01]  /*0290*/  NOP ;  /* 0x0000000000007918 */ /* 0x000fe20000000000 */
.L_x_2:
[----:B------:R-:W5:Y:S01]  /*02a0*/  SHFL.IDX PT, R0, R0, RZ, 0x1f ;  /* 0x00001fff00007589 */ /* 0x000f6200000e0000 */
[----:B------:R-:W-:Y:S01]  /*02b0*/  ELECT P0, URZ, PT ;  /* 0x00000000003f782f */ /* 0x000fe20003800000 */
[----:B------:R-:W1:Y:S01]  /*02c0*/  LDC R2, c[0x0][0x65c] ;  /* 0x00019700ff027b82 */ /* 0x000e620000000800 */
[----:B------:R-:W-:Y:S01]  /*02d0*/  SHF.R.S32.HI R6, RZ, 0x1f, R5 ;  /* 0x0000001fff067819 */ /* 0x000fe20000011405 */
[----:B------:R-:W2:Y:S01]  /*02e0*/  S2R R3, SR_CTAID.Y ;  /* 0x0000000000037919 */ /* 0x000ea20000002600 */
[----:B0-----:R-:W-:Y:S01]  /*02f0*/  UMOV UR4, 0x20 ;  /* 0x0000002000047882 */ /* 0x001fe20000000000 */
[----:B------:R-:W-:Y:S01]  /*0300*/  ISETP.NE.AND P2, PT, R8, RZ, PT ;  /* 0x000000ff0800720c */ /* 0x000fe20003f45270 */
[----:B------:R-:W-:Y:S01]  /*0310*/  NOP ;  /* 0x0000000000007918 */ /* 0x000fe20000000000 */
[----:B------:R-:W0:Y:S01]  /*0320*/  S2R R4, SR_CTAID.X ;  /* 0x0000000000047919 */ /* 0x000e220000002500 */
[----:B------:R-:W-:Y:S01]  /*0330*/  LEA.HI R6, R6, R5, RZ, 0x2 ;  /* 0x0000000506067211 */ /* 0x000fe200078f10ff */
[----:B------:R-:W-:Y:S01]  /*0340*/  NOP ;  /* 0x0000000000007918 */ /* 0x000fe20000000000 */
[----:B-----5:R-:W-:-:S02]  /*0350*/  ISETP.NE.OR P0, PT, R0, RZ, !P0 ;  /* 0x000000ff0000720c */ /* 0x020fc40004705670 */
[----:B-1----:R-:W-:-:S04]  /*0360*/  ISETP.NE.AND P3, PT, R2, 0x1, PT ;  /* 0x000000010200780c */ /* 0x002fc80003f65270 */
[----:B------:R-:W-:Y:S02]  /*0370*/  P2R R0, PR, RZ, 0x8 ;  /* 0x00000008ff007803 */ /* 0x000fe40000000000 */
[----:B------:R-:W-:-:S05]  /*0380*/  LOP3.LUT R0, R6, 0xfffffffc, RZ, 0xc0, !PT ;  /* 0xfffffffc06007812 */ /* 0x000fca00078ec0ff */
[----:B------:R-:W-:Y:S01]  /*0390*/  VOTEU.ALL UP0, P0 ;  /* 0x00000000003f7886 */ /* 0x000fe20000000000 */
[----:B------:R-:W-:Y:S01]  /*03a0*/  IMAD.IADD R0, R5, 0x1, -R0 ;  /* 0x0000000105007824 */ /* 0x000fe200078e0a00 */
[----:B------:R-:W0:Y:S01]  /*03b0*/  @P3 LDC R17, c[0x0][0x10] ;  /* 0x00000400ff113b82 */ /* 0x000e220000000800 */
[----:B------:R-:W-:Y:S01]  /*03c0*/  VOTEU.ALL UP1, P0 ;  /* 0x00000000003f7886 */ /* 0x000fe20000020000 */
[----:B--2---:R-:W-:Y:S01]  /*03d0*/  @P3 IMAD.MOV.U32 R6, RZ, RZ, R3 ;  /* 0x000000ffff063224 */ /* 0x004fe200078e0003 */
[----:B------:R-:W-:Y:S01]  /*03e0*/  @!UP0 UMOV UR6, 0x400 ;  /* 0x0000040000068882 */ /* 0x000fe20000000000 */
[----:B------:R-:W-:-:S04]  /*03f0*/  @!UP0 UIADD3 UR4, -UR4, 0x100000, URZ ;  /* 0x0010000004048890 */ /* 0x000fc8000fffe13f */
[----:B------:R-:W-:Y:S02]  /*0400*/  @!UP0 USHF.L.U32 UR5, UR4, 0xb, URZ ;  /* 0x0000000b04058899 */ /* 0x000fe4000800063f */
[----:B------:R-:W-:Y:S01]  /*0410*/  @!UP0 USHF.L.U32 UR4, UR4, 0x1, URZ ;  /* 0x0000000104048899 */ /* 0x000fe2000800063f */
[----:B------:R-:W-:Y:S02]  /*0420*/  @P3 IMAD.MOV.U32 R7, RZ, RZ, RZ ;  /* 0x000000ffff073224 */ /* 0x000fe400078e00ff */
[----:B------:R-:W-:Y:S01]  /*0430*/  IMAD.MOV.U32 R5, RZ, RZ, RZ ;  /* 0x000000ffff057224 */ /* 0x000fe200078e00ff */
[----:B------:R-:W1:Y:S01]  /*0440*/  @!UP0 S2UR UR7, SR_CgaCtaId ;  /* 0x00000000000789c3 */ /* 0x000e620000008800 */
[----:B------:R-:W-:-:S07]  /*0450*/  @P3 IMAD.MOV.U32 R11, RZ, RZ, RZ ;  /* 0x000000ffff0b3224 */ /* 0x000fce00078e00ff */
[----:B------:R-:W2:Y:S01]  /*0460*/  @!P3 LDC R9, c[0x0][0xc] ;  /* 0x00000300ff09bb82 */ /* 0x000ea20000000800 */
[----:B0-----:R-:W-:-:S04]  /*0470*/  @P3 IMAD.WIDE.U32 R16, R4, R17, R6 ;  /* 0x0000001104103225 */ /* 0x001fc800078e0006 */
[----:B------:R-:W-:Y:S01]  /*0480*/  @P3 IMAD.IADD R17, R17, 0x1, R11 ;  /* 0x0000000111113824 */ /* 0x000fe200078e020b */
[----:B-1----:R-:W-:Y:S01]  /*0490*/  @!UP0 ULEA UR6, UR7, UR6, 0x18 ;  /* 0x0000000607068291 */ /* 0x002fe2000f8ec03f */
[----:B------:R-:W-:Y:S01]  /*04a0*/  VOTEU.ALL UP0, P0 ;  /* 0x00000000003f7886 */ /* 0x000fe20000000000 */
[----:B------:R-:W-:-:S04]  /*04b0*/  ISETP.NE.AND P0, PT, R0, 0x3, PT ;  /* 0x000000030000780c */ /* 0x000fc80003f05270 */
[----:B------:R-:W-:Y:S01]  /*04c0*/  ISETP.EQ.OR P0, PT, R0, RZ, !P0 ;  /* 0x000000ff0000720c */ /* 0x000fe20004702670 */
[----:B--2---:R-:W-:-:S03]  /*04d0*/  @!P3 IMAD.WIDE.U32 R6, R9, R3, R4 ;  /* 0x000000030906b225 */ /* 0x004fc600078e0004 */
[C---:B------:R-:W-:Y:S01]  /*04e0*/  ISETP.EQ.AND P0, PT, R8.reuse, RZ, P0 ;  /* 0x000000ff0800720c */ /* 0x040fe20000702270 */
[----:B------:R-:W-:Y:S01]  /*04f0*/  VIADD R8, R8, 0xffffffff ;  /* 0xffffffff08087836 */ /* 0x000fe20000000000 */
[----:B------:R-:W0:Y:S02]  /*0500*/  FENCE.VIEW.ASYNC.S ;  /* 0x00000000000073c6 */ /* 0x000e240000000000 */
[----:B0-----:R0:W3:Y:S01]  /*0510*/  @!UP0 SYNCS.EXCH.64 URZ, [UR6+0x40], UR4 ;  /* 0x00004004063f85b2 */ /* 0x0010e20008000100 */
[----:B------:R-:W-:Y:S01]  /*0520*/  @!P3 IMAD.MOV.U32 R16, RZ, RZ, R6 ;  /* 0x000000ffff10b224 */ /* 0x000fe200078e0006 */
[----:B------:R-:W-:Y:S01]  /*0530*/  SEL R19, RZ, 0x1, !P0 ;  /* 0x00000001ff137807 */ /* 0x000fe20004000000 */
[----:B------:R-:W-:Y:S01]  /*0540*/  @!P3 IMAD.MOV.U32 R17, RZ, RZ, R7 ;  /* 0x000000ffff11b224 */ /* 0x000fe200078e0007 */
[----:B------:R-:W-:-:S04]  /*0550*/  ISETP.GE.U32.AND P1, PT, R8, 0x2, PT ;  /* 0x000000020800780c */ /* 0x000fc80003f26070 */
[----:B------:R-:W-:Y:S01]  /*0560*/  SEL R19, R19, 0x2, P1 ;  /* 0x0000000213137807 */ /* 0x000fe20000800000 */
[----:B------:R0:W3:Y:S01]  /*0570*/  @!UP1 SYNCS.EXCH.64 URZ, [UR6+0x48], UR4 ;  /* 0x00004804063f95b2 */ /* 0x0000e20008000100 */
[----:B------:R-:W-:Y:S01]  /*0580*/  NOP ;  /* 0x0000000000007918 */ /* 0x000fe20000000000 */
[----:B---34-:R-:W-:Y:S06]  /*0590*/  BAR.SYNC.DEFER_BLOCKING 0x0 ;  /* 0x0000000000007b1d */ /* 0x018fec0000010000 */
[----:B------:R-:W-:Y:S05]  /*05a0*/  @!P2 BRA `(.L_x_3) ;  /* 0x0000009400eca947 */ /* 0x000fea0003800000 */
[----:B------:R-:W-:-:S13]  /*05b0*/  ISETP.GT.U32.AND P0, PT, R8, 0x1, PT ;  /* 0x000000010800780c */ /* 0x000fda0003f04070 */
[----:B0-----:R-:W-:Y:S05]  /*05c0*/  @P0 EXIT ;  /* 0x000000000000094d */ /* 0x001fea0003800000 */
[----:B------:R-:W-:Y:S01]  /*05d0*/  ULDC.64 UR4, c[0x0][0x650] ;  /* 0x0001940000047ab9 */ /* 0x000fe20000000a00 */
[----:B------:R-:W-:Y:S01]  /*05e0*/  PRMT R0, RZ, 0x7610, R0 ;  /* 0x00007610ff007816 */ /* 0x000fe20000000000 */
[----:B------:R-:W-:Y:S01]  /*05f0*/  IMAD.MOV.U32 R106, RZ, RZ, -0x1 ;  /* 0xffffffffff6a7424 */ /* 0x000fe200078e00ff */
[----:B------:R-:W-:Y:S01]  /*0600*/  ISETP.GE.U32.AND P0, PT, R16, UR4, PT ;  /* 0x0000000410007c0c */ /* 0x000fe2000bf06070 */
[----:B------:R-:W-:Y:S02]  /*0610*/  IMAD.MOV.U32 R107, RZ, RZ, -0x1 ;  /* 0xffffffffff6b7424 */ /* 0x000fe400078e00ff */
[----:B------:R-:W-:Y:S01]  /*0620*/  IMAD.MOV.U32 R22, RZ, RZ, -0x1 ;  /* 0xffffffffff167424 */ /* 0x000fe200078e00ff */
[----:B------:R-:W-:-:S13]  /*0630*/  ISETP.GE.U32.AND.EX P0, PT, R17, UR5, PT, P0 ;  /* 0x0000000511007c0c */ /* 0x000fda000bf06100 */
[----:B------:R-:W-:Y:S05]  /*0640*/  @P0 BRA `(.L_x_4) ;  /* 0x0000000400580947 */ /* 0x000fea0003800000 */
[----:B------:R-:W0:Y:S01]  /*0650*/  LDC.64 R14, c[0x0][0x628] ;  /* 0x00018a00ff0e7b82 */ /* 0x000e220000000a00 */
[----:B------:R-:W-:Y:S02]  /*0660*/  IMAD.MOV.U32 R6, RZ, RZ, R16 ;  /* 0x000000ffff067224 */ /* 0x000fe400078e0010 */
[----:B------:R-:W-:-:S05]  /*0670*/  IMAD.MOV.U32 R7, RZ, RZ, R17 ;  /* 0x000000ffff077224 */ /* 0x000fca00078e0011 */
[----:B------:R-:W1:Y:S08]  /*0680*/  LDC R0, c[0x0][0x630] ;  /* 0x00018c00ff007b82 */ /* 0x000e700000000800 */
[----:B------:R-:W2:Y:S01]  /*0690*/  LDC.64 R20, c[0x0][0x620] ;  /* 0x00018800ff147b82 */ /* 0x000ea20000000a00 */
[----:B0-----:R-:W-:-:S04]  /*06a0*/  ISETP.NE.U32.AND P0, PT, R14, RZ, PT ;  /* 0x000000ff0e00720c */ /* 0x001fc80003f05070 */
[----:B------:R-:W-:-:S13]  /*06b0*/  ISETP.NE.AND.EX P0, PT, R15, RZ, PT, P0 ;  /* 0x000000ff0f00720c */ /* 0x000fda0003f05300 */
[----:B-12---:R-:W-:Y:S05]  /*06c0*/  @!P0 BRA `(.L_x_5) ;  /* 0x0000000000288947 */ /* 0x006fea0003800000 */
[----:B------:R-:W0:Y:S02]  /*06d0*/  LDC R11, c[0x0][0x634] ;  /* 0x00018d00ff0b7b82 */ /* 0x000e240000000800 */
[----:B0-----:R-:W-:-:S05]  /*06e0*/  IADD3 R11, P0, R16, R11, RZ ;  /* 0x0000000b100b7210 */ /* 0x001fca0007f1e0ff */
[----:B------:R-:W-:-:S04]  /*06f0*/  IMAD.X R13, RZ, RZ, R17, P0 ;  /* 0x000000ffff0d7224 */ /* 0x000fc800000e0611 */
[----:B------:R-:W-:-:S04]  /*0700*/  IMAD.WIDE.U32 R6, R13, R14, RZ ;  /* 0x0000000e0d067225 */ /* 0x000fc800078e00ff */
[----:B------:R-:W-:-:S04]  /*0710*/  IMAD.WIDE.U32 R8, P0, R11, R15, R6 ;  /* 0x0000000f0b087225 */ /* 0x000fc80007800006 */
[----:B------:R-:W-:-:S04]  /*0720*/  IMAD.WIDE.U32 R6, R11, R14, RZ ;  /* 0x0000000e0b067225 */ /* 0x000fc800078e00ff */
[----:B------:R-:W-:Y:S01]  /*0730*/  IMAD.X R11, RZ, RZ, RZ, P0 ;  /* 0x000000ffff0b7224 */ /* 0x000fe200000e06ff */
[----:B------:R-:W-:Y:S01]  /*0740*/  IADD3 RZ, P0, R7, R8, RZ ;  /* 0x0000000807ff7210 */ /* 0x000fe20007f1e0ff */
[----:B------:R-:W-:-:S04]  /*0750*/  IMAD.MOV.U32 R10, RZ, RZ, R9 ;  /* 0x000000ffff0a7224 */ /* 0x000fc800078e0009 */
[----:B------:R-:W-:-:S08]  /*0760*/  IMAD.WIDE.U32.X R6, R13, R15, R10, P0 ;  /* 0x0000000f0d067225 */ /* 0x000fd000000e040a */
.L_x_5:
[-CC-:B------:R-:W-:Y:S01]  /*0770*/  SHF.R.U64 R23, R6, R0.reuse, R7.reuse ;  /* 0x0000000006177219 */ /* 0x180fe20000001207 */
[----:B------:R-:W0:Y:S01]  /*0780*/  LDC R10, c[0x0][0x618] ;  /* 0x00018600ff0a7b82 */ /* 0x000e220000000800 */
[----:B------:R-:W-:Y:S01]  /*0790*/  SHF.R.U32.HI R5, RZ, R0, R7 ;  /* 0x00000000ff057219 */ /* 0x000fe20000011607 */
[----:B------:R-:W-:Y:S01]  /*07a0*/  ULDC UR4, c[0x0][0x150] ;  /* 0x0000540000047ab9 */ /* 0x000fe20000000800 */
[----:B------:R-:W-:Y:S02]  /*07b0*/  IADD3 R9, P0, RZ, -R23, RZ ;  /* 0x80000017ff097210 */ /* 0x000fe40007f1e0ff */
[----:B------:R-:W-:-:S03]  /*07c0*/  I2FP.F32.U32 R0, R4 ;  /* 0x0000000400007245 */ /* 0x000fc60000201000 */
[----:B------:R-:W1:Y:S01]  /*07d0*/  LDC.64 R26, c[0x0][0x640] ;  /* 0x00019000ff1a7b82 */ /* 0x000e620000000a00 */
[----:B------:R-:W-:Y:S02]  /*07e0*/  IMAD.X R11, RZ, RZ, ~R5, P0 ;  /* 0x000000ffff0b7224 */ /* 0x000fe400000e0e05 */
[----:B------:R-:W-:Y:S01]  /*07f0*/  FMUL R0, R0, UR4 ;  /* 0x0000000400007c20 */ /* 0x000fe20008400000 */
[----:B------:R-:W-:Y:S01]  /*0800*/  IMAD.WIDE.U32 R6, R9, R20, R16 ;  /* 0x0000001409067225 */ /* 0x000fe200078e0010 */
[----:B------:R-:W-:-:S03]  /*0810*/  ULDC UR4, c[0x0][0x154] ;  /* 0x0000550000047ab9 */ /* 0x000fc60000000800 */
[----:B------:R-:W-:Y:S01]  /*0820*/  IMAD R8, R11, R20, RZ ;  /* 0x000000140b087224 */ /* 0x000fe200078e02ff */
[----:B------:R-:W2:Y:S01]  /*0830*/  LDC R5, c[0x0][0x144] ;  /* 0x00005100ff057b82 */ /* 0x000ea20000000800 */
[----:B------:R-:W3:Y:S02]  /*0840*/  F2I.U32.TRUNC.NTZ R0, R0 ;  /* 0x0000000000007305 */ /* 0x000ee4000020f000 */
[----:B------:R-:W-:-:S04]  /*0850*/  IMAD R9, R9, R21, R8 ;  /* 0x0000001509097224 */ /* 0x000fc800078e0208 */
[----:B------:R-:W-:Y:S01]  /*0860*/  IMAD.IADD R7, R7, 0x1, R9 ;  /* 0x0000000107077824 */ /* 0x000fe200078e0209 */
[----:B------:R-:W4:Y:S01]  /*0870*/  LDC R12, c[0x0][0x608] ;  /* 0x00018200ff0c7b82 */ /* 0x000f220000000800 */
[----:B------:R-:W-:-:S03]  /*0880*/  IMAD.MOV.U32 R9, RZ, RZ, -0x1 ;  /* 0xffffffffff097424 */ /* 0x000fc600078e00ff */
[-CC-:B0-----:R-:W-:Y:S02]  /*0890*/  SHF.R.U64 R20, R6, R10.reuse, R7.reuse ;  /* 0x0000000a06147219 */ /* 0x181fe40000001207 */
[----:B------:R-:W-:Y:S02]  /*08a0*/  I2FP.F32.U32 R6, R3 ;  /* 0x0000000300067245 */ /* 0x000fe40000201000 */
[----:B------:R-:W0:Y:S01]  /*08b0*/  LDC R24, c[0x0][0x658] ;  /* 0x00019600ff187b82 */ /* 0x000e220000000800 */
[----:B-1----:R-:W-:Y:S01]  /*08c0*/  ISETP.NE.U32.AND P0, PT, R26, RZ, PT ;  /* 0x000000ff1a00720c */ /* 0x002fe20003f05070 */
[----:B---3--:R-:W-:Y:S01]  /*08d0*/  IMAD.MOV R8, RZ, RZ, -R0 ;  /* 0x000000ffff087224 */ /* 0x008fe200078e0a00 */
[----:B------:R-:W-:Y:S01]  /*08e0*/  SHF.R.U32.HI R7, RZ, R10, R7 ;  /* 0x0000000aff077219 */ /* 0x000fe20000011607 */
[----:B------:R-:W-:Y:S01]  /*08f0*/  FMUL R6, R6, UR4 ;  /* 0x0000000406067c20 */ /* 0x000fe20008400000 */
[----:B------:R-:W-:-:S03]  /*0900*/  ISETP.NE.AND.EX P0, PT, R27, RZ, PT, P0 ;  /* 0x000000ff1b00720c */ /* 0x000fc60003f05300 */
[----:B------:R-:W1:Y:S01]  /*0910*/  LDC R14, c[0x0][0x148] ;  /* 0x00005200ff0e7b82 */ /* 0x000e620000000800 */
[----:B--2---:R-:W-:-:S07]  /*0920*/  IMAD R0, R5, R8, R4 ;  /* 0x0000000805007224 */ /* 0x004fce00078e0204 */
[----:B------:R-:W2:Y:S01]  /*0930*/  LDC R22, c[0x0][0x600] ;  /* 0x00018000ff167b82 */ /* 0x000ea20000000800 */
[-CC-:B----4-:R-:W-:Y:S02]  /*0940*/  SHF.R.U64 R28, R20, R12.reuse, R7.reuse ;  /* 0x0000000c141c7219 */ /* 0x190fe40000001207 */
[----:B------:R-:W-:Y:S01]  /*0950*/  SHF.R.U32.HI R5, RZ, R12, R7 ;  /* 0x0000000cff057219 */ /* 0x000fe20000011607 */
[----:B------:R-:W-:Y:S01]  /*0960*/  IMAD.MOV.U32 R7, RZ, RZ, 0x1 ;  /* 0x00000001ff077424 */ /* 0x000fe200078e00ff */
[----:B------:R3:W4:Y:S03]  /*0970*/  F2I.U32.TRUNC.NTZ R12, R6 ;  /* 0x00000006000c7305 */ /* 0x000726000020f000 */
[----:B------:R-:W1:Y:S01]  /*0980*/  LDC R15, c[0x0][0x648] ;  /* 0x00019200ff0f7b82 */ /* 0x000e620000000800 */
[-C--:B0-----:R-:W-:Y:S02]  /*0990*/  SHF.L.U32 R4, R9, R24.reuse, RZ ;  /* 0x0000001809047219 */ /* 0x081fe400000006ff */
[----:B------:R-:W-:-:S02]  /*09a0*/  SHF.R.U64 R30, R28, R24, R5 ;  /* 0x000000181c1e7219 */ /* 0x000fc40000001205 */
[----:B------:R-:W-:Y:S02]  /*09b0*/  LOP3.LUT R11, RZ, R4, RZ, 0x33, !PT ;  /* 0x00000004ff0b7212 */ /* 0x000fe400078e33ff */
[-C--:B------:R-:W-:Y:S01]  /*09c0*/  SHF.R.U32.HI R5, RZ, R24.reuse, R5 ;  /* 0x00000018ff057219 */ /* 0x080fe20000011605 */
[----:B------:R-:W0:Y:S01]  /*09d0*/  LDC R21, c[0x0][0x638] ;  /* 0x00018e00ff157b82 */ /* 0x000e220000000800 */
[----:B------:R-:W-:Y:S01]  /*09e0*/  SHF.L.U32 R10, R7, R24, RZ ;  /* 0x00000018070a7219 */ /* 0x000fe200000006ff */
[----:B------:R-:W-:-:S06]  /*09f0*/  IMAD.MOV.U32 R4, RZ, RZ, R30 ;  /* 0x000000ffff047224 */ /* 0x000fcc00078e001e */
[----:B------:R-:W0:Y:S01]  /*0a00*/  LDC R106, c[0x0][0x610] ;  /* 0x00018400ff6a7b82 */ /* 0x000e220000000800 */
[----:B---34-:R-:W-:Y:S05]  /*0a10*/  @!P0 BRA `(.L_x_6) ;  /* 0x0000000000288947 */ /* 0x018fea0003800000 */
[----:B------:R-:W3:Y:S02]  /*0a20*/  LDC R9, c[0x0][0x64c] ;  /* 0x00019300ff097b82 */ /* 0x000ee40000000800 */
[----:B---3--:R-:W-:-:S05]  /*0a30*/  IADD3 R9, P0, R30, R9, RZ ;  /* 0x000000091e097210 */ /* 0x008fca0007f1e0ff */
        /* <DEDUP_REMOVED lines=8> */
.L_x_6:
[----:B-1----:R-:W-:Y:S01]  /*0ac0*/  SHF.R.U64 R4, R4, R15, R5 ;  /* 0x0000000f04047219 */ /* 0x002fe20000001205 */
[----:B--2---:R-:W-:Y:S01]  /*0ad0*/  VIADD R5, R22, 0xffffffff ;  /* 0xffffffff16057836 */ /* 0x004fe20000000000 */
[----:B------:R-:W-:Y:S01]  /*0ae0*/  LOP3.LUT R11, R28, R11, RZ, 0xc0, !PT ;  /* 0x0000000b1c0b7212 */ /* 0x000fe200078ec0ff */
[----:B------:R-:W-:Y:S02]  /*0af0*/  IMAD.MOV R12, RZ, RZ, -R12 ;  /* 0x000000ffff0c7224 */ /* 0x000fe400078e0a0c */
[----:B------:R-:W-:Y:S01]  /*0b00*/  IMAD.MOV R6, RZ, RZ, -R4 ;  /* 0x000000ffff067224 */ /* 0x000fe200078e0a04 */
[----:B------:R-:W-:Y:S01]  /*0b10*/  LOP3.LUT R5, R20, R5, RZ, 0xc0, !PT ;  /* 0x0000000514057212 */ /* 0x000fe200078ec0ff */
[----:B------:R-:W-:Y:S02]  /*0b20*/  @P3 IMAD R0, R14, R12, R3 ;  /* 0x0000000c0e003224 */ /* 0x000fe400078e0203 */
[----:B------:R-:W-:Y:S02]  /*0b30*/  IMAD R11, R10, R4, R11 ;  /* 0x000000040a0b7224 */ /* 0x000fe400078e020b */
[----:B0-----:R-:W-:-:S02]  /*0b40*/  IMAD R3, R6, R21, R30 ;  /* 0x0000001506037224 */ /* 0x001fc400078e021e */
[----:B------:R-:W-:Y:S02]  /*0b50*/  IMAD R106, R11, R106, R0 ;  /* 0x0000006a0b6a7224 */ /* 0x000fe400078e0200 */
[----:B------:R-:W-:Y:S02]  /*0b60*/  IMAD R3, R3, R22, R5 ;  /* 0x0000001603037224 */ /* 0x000fe400078e0205 */
[----:B------:R-:W-:Y:S02]  /*0b70*/  IMAD.MOV.U32 R0, RZ, RZ, 0x1 ;  /* 0x00000001ff007424 */ /* 0x000fe400078e00ff */
[----:B------:R-:W-:Y:S01]  /*0b80*/  IMAD.MOV.U32 R22, RZ, RZ, R23 ;  /* 0x000000ffff167224 */ /* 0x000fe200078e0017 */
[----:B------:R-:W-:Y:S02]  /*0b90*/  SEL R107, R3, R106, !P3 ;  /* 0x0000006a036b7207 */ /* 0x000fe40005800000 */
[----:B------:R-:W-:-:S07]  /*0ba0*/  SEL R106, R106, R3, !P3 ;  /* 0x000000036a6a7207 */ /* 0x000fce0005800000 */
.L_x_4:
[----:B------:R-:W-:-:S08]  /*0bb0*/  NOP ;  /* 0x0000000000007918 */ /* 0x000fd00000000000 */
[----:B------:R-:W0:Y:S02]  /*0bc0*/  USETMAXREG.TRY_ALLOC.CTAPOOL UP0, 0xe8 ;  /* 0x000000e8000079c8 */ /* 0x000e240008000600 */
[----:B0-----:R-:W-:-:S13]  /*0bd0*/  PLOP3.LUT P0, PT, PT, PT, UP0, 0x80, 0x0 ;  /* 0x000000000000781c */ /* 0x001fda0003f0f008 */
[----:B------:R-:W-:Y:S05]  /*0be0*/  @!P0 BRA `(.L_x_4) ;  /* 0xfffffffc00f08947 */ /* 0x000fea000383ffff */
[----:B------:R-:W-:Y:S01]  /*0bf0*/  ULDC.64 UR4, c[0x0][0x598] ;  /* 0x0001660000047ab9 */ /* 0x000fe20000000a00 */
[----:B------:R-:W-:Y:S01]  /*0c00*/  ULDC.64 UR36, c[0x0][0x208] ;  /* 0x0000820000247ab9 */ /* 0x000fe20000000a00 */
[----:B------:R-:W-:-:S04]  /*0c10*/  ISETP.NE.U32.AND P0, PT, RZ, UR4, PT ;  /* 0x00000004ff007c0c */ /* 0x000fc8000bf05070 */
[----:B------:R-:W-:-:S13]  /*0c20*/  ISETP.NE.AND.EX P0, PT, RZ, UR5, PT, P0 ;  /* 0x00000005ff007c0c */ /* 0x000fda000bf05300 */
[----:B------:R-:W-:Y:S05]  /*0c30*/  @!P0 BRA `(.L_x_7) ;  /* 0x00000000001c8947 */ /* 0x000fea0003800000 */
[----:B------:R-:W0:Y:S02]  /*0c40*/  LDC.64 R4, c[0x0][0x598] ;  /* 0x00016600ff047b82 */ /* 0x000e240000000a00 */
[----:B0-----:R-:W2:Y:S02]  /*0c50*/  LDG.E.64 R4, desc[UR36][R4.64] ;  /* 0x0000002404047981 */ /* 0x001ea4000c1e1b00 */
[----:B--2---:R-:W-:-:S04]  /*0c60*/  ISETP.NE.U32.AND P0, PT, R4, RZ, PT ;  /* 0x000000ff0400720c */ /* 0x004fc80003f05070 */
[----:B------:R-:W-:-:S13]  /*0c70*/  ISETP.NE.AND.EX P0, PT, R5, RZ, PT, P0 ;  /* 0x000000ff0500720c */ /* 0x000fda0003f05300 */
[----:B------:R-:W-:Y:S05]  /*0c80*/  @!P0 BRA `(.L_x_7) ;  /* 0x0000000000088947 */ /* 0x000fea0003800000 */
[----:B------:R0:W5:Y:S01]  /*0c90*/  LD.E R23, desc[UR36][R4.64] ;  /* 0x0000002404177980 */ /* 0x000162000c101900 */
[----:B------:R-:W-:Y:S05]  /*0ca0*/  BRA `(.L_x_8) ;  /* 0x0000000000247947 */ /* 0x000fea0003800000 */
.L_x_7:
[----:B------:R-:W-:Y:S02]  /*0cb0*/  ULDC.64 UR4, c[0x0][0x588] ;  /* 0x0001620000047ab9 */ /* 0x000fe40000000a00 */
[----:B------:R-:W-:-:S04]  /*0cc0*/  ISETP.NE.U32.AND P0, PT, RZ, UR4, PT ;  /* 0x00000004ff007c0c */ /* 0x000fc8000bf05070 */
[----:B------:R-:W-:-:S13]  /*0cd0*/  ISETP.NE.AND.EX P0, PT, RZ, UR5, PT, P0 ;  /* 0x00000005ff007c0c */ /* 0x000fda000bf05300 */
[----:B------:R-:W-:Y:S05]  /*0ce0*/  @!P0 BRA `(.L_x_9) ;  /* 0x00000000000c8947 */ /* 0x000fea0003800000 */
[----:B------:R-:W0:Y:S02]  /*0cf0*/  LDC.64 R4, c[0x0][0x588] ;  /* 0x00016200ff047b82 */ /* 0x000e240000000a00 */
[----:B0-----:R1:W5:Y:S01]  /*0d00*/  LDG.E R23, desc[UR36][R4.64] ;  /* 0x0000002404177981 */ /* 0x001362000c1e1900 */
[----:B------:R-:W-:Y:S05]  /*0d10*/  BRA `(.L_x_8) ;  /* 0x0000000000087947 */ /* 0x000fea0003800000 */
.L_x_9:
[----:B------:R-:W-:Y:S02]  /*0d20*/  ULDC UR4, c[0x0][0x580] ;  /* 0x0001600000047ab9 */ /* 0x000fe40000000800 */
[----:B------:R-:W-:-:S07]  /*0d30*/  IMAD.U32 R23, RZ, RZ, UR4 ;  /* 0x00000004ff177e24 */ /* 0x000fce000f8e00ff */
.L_x_8:
[----:B------:R-:W-:Y:S02]  /*0d40*/  ULDC.64 UR4, c[0x0][0x5a0] ;  /* 0x0001680000047ab9 */ /* 0x000fe40000000a00 */
[----:B------:R-:W-:-:S04]  /*0d50*/  ISETP.NE.U32.AND P0, PT, RZ, UR4, PT ;  /* 0x00000004ff007c0c */ /* 0x000fc8000bf05070 */
[----:B------:R-:W-:-:S13]  /*0d60*/  ISETP.NE.AND.EX P0, PT, RZ, UR5, PT, P0 ;  /* 0x00000005ff007c0c */ /* 0x000fda000bf05300 */
[----:B------:R-:W-:Y:S05]  /*0d70*/  @!P0 BRA `(.L_x_10) ;  /* 0x00000000001c8947 */ /* 0x000fea0003800000 */
[----:B01----:R-:W0:Y:S02]  /*0d80*/  LDC.64 R4, c[0x0][0x5a0] ;  /* 0x00016800ff047b82 */ /* 0x003e240000000a00 */
[----:B0-----:R-:W2:Y:S02]  /*0d90*/  LDG.E.64 R4, desc[UR36][R4.64] ;  /* 0x0000002404047981 */ /* 0x001ea4000c1e1b00 */
[----:B--2---:R-:W-:-:S04]  /*0da0*/  ISETP.NE.U32.AND P0, PT, R4, RZ, PT ;  /* 0x000000ff0400720c */ /* 0x004fc80003f05070 */
[----:B------:R-:W-:-:S13]  /*0db0*/  ISETP.NE.AND.EX P0, PT, R5, RZ, PT, P0 ;  /* 0x000000ff0500720c */ /* 0x000fda0003f05300 */
[----:B------:R-:W-:Y:S05]  /*0dc0*/  @!P0 BRA `(.L_x_10) ;  /* 0x0000000000088947 */ /* 0x000fea0003800000 */
[----:B------:R0:W5:Y:S01]  /*0dd0*/  LD.E R104, desc[UR36][R4.64] ;  /* 0x0000002404687980 */ /* 0x000162000c101900 */
[----:B------:R-:W-:Y:S05]  /*0de0*/  BRA `(.L_x_11) ;  /* 0x0000000000247947 */ /* 0x000fea0003800000 */
.L_x_10:
[----:B------:R-:W-:Y:S02]  /*0df0*/  ULDC.64 UR4, c[0x0][0x590] ;  /* 0x0001640000047ab9 */ /* 0x000fe40000000a00 */
[----:B------:R-:W-:-:S04]  /*0e00*/  ISETP.NE.U32.AND P0, PT, RZ, UR4, PT ;  /* 0x00000004ff007c0c */ /* 0x000fc8000bf05070 */
[----:B------:R-:W-:-:S13]  /*0e10*/  ISETP.NE.AND.EX P0, PT, RZ, UR5, PT, P0 ;  /* 0x00000005ff007c0c */ /* 0x000fda000bf05300 */
[----:B------:R-:W-:Y:S05]  /*0e20*/  @!P0 BRA `(.L_x_12) ;  /* 0x00000000000c8947 */ /* 0x000fea0003800000 */
[----:B------:R-:W2:Y:S02]  /*0e30*/  LDC.64 R104, c[0x0][0x590] ;  /* 0x00016400ff687b82 */ /* 0x000ea40000000a00 */
[----:B--2---:R2:W5:Y:S01]  /*0e40*/  LDG.E R104, desc[UR36][R104.64] ;  /* 0x0000002468687981 */ /* 0x004562000c1e1900 */
[----:B------:R-:W-:Y:S05]  /*0e50*/  BRA `(.L_x_11) ;  /* 0x0000000000087947 */ /* 0x000fea0003800000 */
.L_x_12:
[----:B------:R-:W-:Y:S02]  /*0e60*/  ULDC UR4, c[0x0][0x584] ;  /* 0x0001610000047ab9 */ /* 0x000fe40000000800 */
[----:B------:R-:W-:-:S07]  /*0e70*/  IMAD.U32 R104, RZ, RZ, UR4 ;  /* 0x00000004ff687e24 */ /* 0x000fce000f8e00ff */
.L_x_11:
[----:B------:R-:W-:-:S13]  /*0e80*/  LOP3.LUT P0, RZ, R0, 0xff, RZ, 0xc0, !PT ;  /* 0x000000ff00ff7812 */ /* 0x000fda000780c0ff */
[----:B------:R-:W-:Y:S05]  /*0e90*/  @!P0 EXIT ;  /* 0x000000000000894d */ /* 0x000fea0003800000 */
[----:B------:R-:W-:Y:S01]  /*0ea0*/  ULDC UR4, c[0x0][0x28c] ;  /* 0x0000a30000047ab9 */ /* 0x000fe20000000800 */
[----:B------:R-:W-:Y:S01]  /*0eb0*/  UMOV UR38, URZ ;  /* 0x0000003f00267c82 */ /* 0x000fe20008000000 */
[----:B------:R-:W-:Y:S01]  /*0ec0*/  UIADD3 UR4, UR4, 0xff, URZ ;  /* 0x000000ff04047890 */ /* 0x000fe2000fffe03f */
[----:B------:R-:W-:-:S03]  /*0ed0*/  UMOV UR39, URZ ;  /* 0x0000003f00277c82 */ /* 0x000fc60008000000 */
[----:B------:R-:W-:-:S04]  /*0ee0*/  USHF.R.S32.HI UR5, URZ, 0x1f, UR4 ;  /* 0x0000001f3f057899 */ /* 0x000fc80008011404 */
[----:B------:R-:W-:-:S04]  /*0ef0*/  ULEA.HI UR5, UR5, UR4, URZ, 0x8 ;  /* 0x0000000405057291 */ /* 0x000fc8000f8f403f */
[----:B------:R-:W-:-:S12]  /*0f00*/  USHF.R.S32.HI UR40, URZ, 0x8, UR5 ;  /* 0x000000083f287899 */ /* 0x000fd80008011405 */
.L_x_194:
[----:B------:R-:W-:Y:S01]  /*0f10*/  LOP3.LUT R0, R18, 0x80, RZ, 0xc0, !PT ;  /* 0x0000008012007812 */ /* 0x000fe200078ec0ff */
[----:B------:R-:W3:Y:S01]  /*0f20*/  S2UR UR7, SR_CgaCtaId ;  /* 0x00000000000779c3 */ /* 0x000ee20000008800 */
[----:B------:R-:W-:Y:S02]  /*0f30*/  UMOV UR6, 0x400 ;  /* 0x0000040000067882 */ /* 0x000fe40000000000 */
[----:B------:R-:W-:-:S06]  /*0f40*/  SHF.R.U32.HI R0, RZ, 0x7, R0 ;  /* 0x00000007ff007819 */ /* 0x000fcc0000011600 */
[----:B----4-:R-:W4:Y:S01]  /*0f50*/  SHFL.IDX PT, R0, R0, RZ, 0x1f ;  /* 0x00001fff00007589 */ /* 0x010f2200000e0000 */
[----:B---3--:R-:W-:Y:S01]  /*0f60*/  ULEA UR6, UR7, UR6, 0x18 ;  /* 0x0000000607067291 */ /* 0x008fe2000f8ec03f */
[----:B----4-:R-:W-:-:S13]  /*0f70*/  R2UR UR4, R0 ;  /* 0x00000000000472ca */ /* 0x010fda00000e0000 */
[----:B------:R-:W-:-:S04]  /*0f80*/  ULEA.HI UR5, UR4, UR4, URZ, 0x1 ;  /* 0x0000000404057291 */ /* 0x000fc8000f8f083f */
[----:B------:R-:W-:-:S04]  /*0f90*/  ULOP3.LUT UR5, UR5, 0x7fffe, URZ, 0xc0, !UPT ;  /* 0x0007fffe05057892 */ /* 0x000fc8000f8ec03f */
[----:B------:R-:W-:-:S03]  /*0fa0*/  UIADD3 UR5, UR4, -UR5, URZ ;  /* 0x8000000504057290 */ /* 0x000fc6000fffe03f */
[----:B------:R-:W-:Y:S01]  /*0fb0*/  ULDC UR4, c[0x0][0x28c] ;  /* 0x0000a30000047ab9 */ /* 0x000fe20000000800 */
[----:B------:R-:W-:Y:S01]  /*0fc0*/  ULEA UR5, UR5, UR6, 0xd ;  /* 0x0000000605057291 */ /* 0x000fe2000f8e683f */
[----:B------:R-:W-:-:S03]  /*0fd0*/  ISETP.LT.AND P0, PT, RZ, UR4, PT ;  /* 0x00000004ff007c0c */ /* 0x000fc6000bf01270 */
[----:B------:R-:W-:-:S04]  /*0fe0*/  UIADD3 UR5, UR5, 0x100, URZ ;  /* 0x0000010005057890 */ /* 0x000fc8000fffe03f */
[----:B------:R-:W-:-:S04]  /*0ff0*/  USHF.R.U32.HI UR5, URZ, 0x4, UR5 ;  /* 0x000000043f057899 */ /* 0x000fc80008011605 */
[----:B------:R-:W-:-:S04]  /*1000*/  ULOP3.LUT UR5, UR5, 0x3fff, URZ, 0xc0, !UPT ;  /* 0x00003fff05057892 */ /* 0x000fc8000f8ec03f */
[----:B------:R-:W-:Y:S01]  /*1010*/  ULOP3.LUT UR41, UR5, 0x10000, URZ, 0xfc, !UPT ;  /* 0x0001000005297892 */ /* 0x000fe2000f8efc3f */
[----:B01----:R-:W-:Y:S11]  /*1020*/  @P0 BRA `(.L_x_13) ;  /* 0x0000000000400947 */ /* 0x003ff60003800000 */
[----:B------:R-:W-:Y:S01]  /*1030*/  MOV R0, 0x0 ;  /* 0x0000000000007802 */ /* 0x000fe20000000f00 */
[----:B------:R-:W-:Y:S01]  /*1040*/  ULDC.64 UR4, c[0x4][0x68] ;  /* 0x01001a0000047ab9 */ /* 0x000fe20000000a00 */
[----:B------:R-:W-:Y:S01]  /*1050*/  ULDC.64 UR6, c[0x4][0x8] ;  /* 0x0100020000067ab9 */ /* 0x000fe20000000a00 */
[----:B01----:R-:W-:Y:S01]  /*1060*/  IMAD.U32 R4, RZ, RZ, UR4 ;  /* 0x00000004ff047e24 */ /* 0x003fe2000f8e00ff */
[----:B------:R0:W1:Y:S01]  /*1070*/  LDC.64 R14, c[0x4][R0] ;  /* 0x01000000000e7b82 */ /* 0x0000620000000a00 */
[----:B------:R-:W-:Y:S01]  /*1080*/  IMAD.U32 R5, RZ, RZ, UR5 ;  /* 0x00000005ff057e24 */ /* 0x000fe2000f8e00ff */
[----:B------:R-:W-:Y:S01]  /*1090*/  ULDC.64 UR4, c[0x4][0x70] ;  /* 0x01001c0000047ab9 */ /* 0x000fe20000000a00 */
[----:B------:R-:W-:Y:S02]  /*10a0*/  IMAD.U32 R10, RZ, RZ, UR6 ;  /* 0x00000006ff0a7e24 */ /* 0x000fe4000f8e00ff */
[----:B------:R-:W-:Y:S02]  /*10b0*/  IMAD.U32 R6, RZ, RZ, UR4 ;  /* 0x00000004ff067e24 */ /* 0x000fe4000f8e00ff */
[----:B------:R-:W-:-:S02]  /*10c0*/  IMAD.U32 R7, RZ, RZ, UR5 ;  /* 0x00000005ff077e24 */ /* 0x000fc4000f8e00ff */
[----:B------:R-:W-:Y:S02]  /*10d0*/  IMAD.U32 R11, RZ, RZ, UR7 ;  /* 0x00000007ff0b7e24 */ /* 0x000fe4000f8e00ff */
[----:B------:R-:W-:Y:S02]  /*10e0*/  IMAD.MOV.U32 R8, RZ, RZ, 0x1e1 ;  /* 0x000001e1ff087424 */ /* 0x000fe400078e00ff */
[----:B------:R-:W-:Y:S02]  /*10f0*/  IMAD.MOV.U32 R12, RZ, RZ, 0x1 ;  /* 0x00000001ff0c7424 */ /* 0x000fe400078e00ff */
[----:B0-----:R-:W-:-:S07]  /*1100*/  IMAD.MOV.U32 R13, RZ, RZ, RZ ;  /* 0x000000ffff0d7224 */ /* 0x001fce00078e00ff */
[----:B------:R-:W-:-:S07]  /*1110*/  LEPC R20, `(.L_x_13) ;  /* 0x000000001014794e */ /* 0x000fce0000000000 */
[----:B-12--5:R-:W-:Y:S05]  /*1120*/  CALL.ABS.NOINC R14 ;  /* 0x000000000e007343 */ /* 0x026fea0003c00000 */
.L_x_13:
[----:B------:R-:W-:-:S04]  /*1130*/  LOP3.LUT R0, R19, 0x1, RZ, 0xfc, !PT ;  /* 0x0000000113007812 */ /* 0x000fc800078efcff */
[----:B------:R-:W-:-:S13]  /*1140*/  ISETP.NE.AND P0, PT, R0, 0x3, PT ;  /* 0x000000030000780c */ /* 0x000fda0003f05270 */
[----:B------:R-:W-:Y:S05]  /*1150*/  @!P0 BRA `(.L_x_14) ;  /* 0x0000000000048947 */ /* 0x000fea0003800000 */
[----:B------:R-:W-:Y:S01]  /*1160*/  BPT.TRAP 0x1 ;  /* 0x000000040000795c */ /* 0x000fe20000300000 */
.L_x_14:
[----:B------:R-:W3:Y:S01]  /*1170*/  S2UR UR5, SR_CgaCtaId ;  /* 0x00000000000579c3 */ /* 0x000ee20000008800 */
[----:B------:R-:W-:Y:S01]  /*1180*/  UMOV UR4, 0x400 ;  /* 0x0000040000047882 */ /* 0x000fe20000000000 */
[----:B------:R-:W-:Y:S02]  /*1190*/  IMAD.U32 R0, RZ, RZ, UR38 ;  /* 0x00000026ff007e24 */ /* 0x000fe4000f8e00ff */
[----:B------:R-:W-:-:S03]  /*11a0*/  IMAD.U32 R3, RZ, RZ, UR39 ;  /* 0x00000027ff037e24 */ /* 0x000fc6000f8e00ff */
[----:B------:R-:W-:Y:S01]  /*11b0*/  SHF.L.U32 R0, R0, 0x1f, RZ ;  /* 0x0000001f00007819 */ /* 0x000fe200000006ff */
[----:B---3--:R-:W-:-:S06]  /*11c0*/  ULEA UR4, UR5, UR4, 0x18 ;  /* 0x0000000405047291 */ /* 0x008fcc000f8ec03f */
[----:B------:R-:W-:-:S04]  /*11d0*/  IMAD.U32 R6, RZ, RZ, UR4 ;  /* 0x00000004ff067e24 */ /* 0x000fc8000f8e00ff */
[----:B------:R-:W-:-:S04]  /*11e0*/  IMAD R3, R3, 0x8, R6 ;  /* 0x0000000803037824 */ /* 0x000fc800078e0206 */
[----:B------:R3:W4:Y:S01]  /*11f0*/  SYNCS.PHASECHK.TRANS64.TRYWAIT P1, [R3+URZ], R0 ;  /* 0x00000000030075a7 */ /* 0x000722000802017f */
[----:B------:R-:W-:Y:S05]  /*1200*/  @!P0 BRA `(.L_x_15) ;  /* 0x0000000000048947 */ /* 0x000fea0003800000 */
[----:B------:R-:W-:Y:S01]  /*1210*/  BPT.TRAP 0x1 ;  /* 0x000000040000795c */ /* 0x000fe20000300000 */
.L_x_15:
[----:B----4-:R-:W-:Y:S05]  /*1220*/  @P1 BRA `(.L_x_16) ;  /* 0x0000000000081947 */ /* 0x010fea0003800000 */
[----:B------:R-:W4:Y:S02]  /*1230*/  SYNCS.PHASECHK.TRANS64.TRYWAIT P1, [R3+URZ], R0 ;  /* 0x00000000030075a7 */ /* 0x000f24000802017f */
[----:B----4-:R-:W-:Y:S05]  /*1240*/  @!P1 BRA `(.L_x_17) ;  /* 0x000000a0005c9947 */ /* 0x010fea0003800000 */
.L_x_16:
[----:B------:R-:W-:-:S04]  /*1250*/  UISETP.LT.AND UP0, UPT, UR40, 0x1, UPT ;  /* 0x000000012800788c */ /* 0x000fc8000bf01270 */
[----:B------:R-:W-:-:S06]  /*1260*/  USEL UR4, UR40, 0x1, UP0 ;  /* 0x0000000128047887 */ /* 0x000fcc0008000000 */
[----:B---34-:R-:W-:Y:S01]  /*1270*/  IMAD.U32 R0, RZ, RZ, UR4 ;  /* 0x00000004ff007e24 */ /* 0x018fe2000f8e00ff */
[----:B------:R-:W-:Y:S05]  /*1280*/  WARPSYNC.ALL ;  /* 0x0000000000007948 */ /* 0x000fea0003800000 */
[----:B------:R-:W-:-:S04]  /*1290*/  IADD3 R0, -R0, UR40, RZ ;  /* 0x0000002800007c10 */ /* 0x000fc8000fffe1ff */
[----:B------:R-:W-:Y:S02]  /*12a0*/  ISETP.GE.AND P1, PT, R0, 0x1, PT ;  /* 0x000000010000780c */ /* 0x000fe40003f26270 */
[----:B------:R-:W-:Y:S01]  /*12b0*/  R2UR UR4, R6 ;  /* 0x00000000060472ca */ /* 0x000fe200000e0000 */
[----:B------:R-:W-:Y:S01]  /*12c0*/  UIMAD UR8, UR39, 0xc00, UR41 ;  /* 0x00000c00270878a4 */ /* 0x000fe2000f8e0229 */
[----:B------:R-:W-:Y:S01]  /*12d0*/  WARPGROUP.ARRIVE ;  /* 0x00000000000079c5 */ /* 0x000fe20000000000 */
[----:B------:R-:W-:Y:S01]  /*12e0*/  UMOV UR9, 0x40000040 ;  /* 0x4000004000097882 */ /* 0x000fe20000000000 */
[----:B------:R-:W-:Y:S01]  /*12f0*/  UMOV UR11, 0x40000040 ;  /* 0x40000040000b7882 */ /* 0x000fe20000000000 */
[----:B------:R-:W-:Y:S01]  /*1300*/  UMOV UR13, UR9 ;  /* 0x00000009000d7c82 */ /* 0x000fe20008000000 */
[----:B------:R-:W-:Y:S01]  /*1310*/  UMOV UR15, 0x40000040 ;  /* 0x40000040000f7882 */ /* 0x000fe20000000000 */
[----:B------:R-:W-:Y:S01]  /*1320*/  UMOV UR17, UR9 ;  /* 0x0000000900117c82 */ /* 0x000fe20008000000 */
[----:B------:R-:W-:Y:S01]  /*1330*/  UMOV UR12, UR8 ;  /* 0x00000008000c7c82 */ /* 0x000fe20008000000 */
[----:B------:R-:W-:Y:S01]  /*1340*/  UMOV UR16, UR8 ;  /* 0x0000000800107c82 */ /* 0x000fe20008000000 */
[----:B------:R-:W-:Y:S01]  /*1350*/  UMOV UR19, 0x40000040 ;  /* 0x4000004000137882 */ /* 0x000fe20000000000 */
[----:B------:R-:W-:Y:S01]  /*1360*/  UMOV UR20, UR8 ;  /* 0x0000000800147c82 */ /* 0x000fe20008000000 */
[----:B------:R-:W-:Y:S01]  /*1370*/  UMOV UR21, UR9 ;  /* 0x0000000900157c82 */ /* 0x000fe20008000000 */
[----:B------:R-:W-:Y:S01]  /*1380*/  UIADD3 UR4, UR4, 0x24100, URZ ;  /* 0x0002410004047890 */ /* 0x000fe2000fffe03f */
[----:B------:R-:W-:Y:S01]  /*1390*/  UMOV UR23, 0x40000040 ;  /* 0x4000004000177882 */ /* 0x000fe20000000000 */
[----:B------:R-:W-:-:S02]  /*13a0*/  UMOV UR24, UR8 ;  /* 0x0000000800187c82 */ /* 0x000fc40008000000 */
[----:B------:R-:W-:Y:S01]  /*13b0*/  USHF.R.U32.HI UR4, URZ, 0x4, UR4 ;  /* 0x000000043f047899 */ /* 0x000fe20008011604 */
[----:B------:R-:W-:Y:S01]  /*13c0*/  UMOV UR25, UR9 ;  /* 0x0000000900197c82 */ /* 0x000fe20008000000 */
[----:B------:R-:W-:Y:S02]  /*13d0*/  UMOV UR27, 0x40000040 ;  /* 0x40000040001b7882 */ /* 0x000fe40000000000 */
[----:B------:R-:W-:Y:S02]  /*13e0*/  ULOP3.LUT UR4, UR4, 0x3fff, URZ, 0xc0, !UPT ;  /* 0x00003fff04047892 */ /* 0x000fe4000f8ec03f */
[----:B------:R-:W-:Y:S02]  /*13f0*/  UIADD3 UR5, UR8, 0x400, URZ ;  /* 0x0000040008057890 */ /* 0x000fe4000fffe03f */
[----:B------:R-:W-:Y:S01]  /*1400*/  ULOP3.LUT UR4, UR4, 0x10000, URZ, 0xfc, !UPT ;  /* 0x0001000004047892 */ /* 0x000fe2000f8efc3f */
[----:B------:R-:W-:-:S03]  /*1410*/  UMOV UR31, 0x40000040 ;  /* 0x40000040001f7882 */ /* 0x000fc60000000000 */
[----:B------:R-:W-:-:S04]  /*1420*/  UIMAD UR6, UR39, 0x500, UR4 ;  /* 0x00000500270678a4 */ /* 0x000fc8000f8e0204 */
[----:B------:R-:W-:Y:S02]  /*1430*/  UIADD3 UR14, UR6, 0x80, URZ ;  /* 0x00000080060e7890 */ /* 0x000fe4000fffe03f */
[----:B------:R-:W-:Y:S02]  /*1440*/  UIADD3 UR18, UR6, 0x100, URZ ;  /* 0x0000010006127890 */ /* 0x000fe4000fffe03f */
[----:B------:R-:W-:Y:S01]  /*1450*/  UMOV UR10, UR6 ;  /* 0x00000006000a7c82 */ /* 0x000fe20008000000 */
[----:B------:R-:W-:Y:S01]  /*1460*/  UIADD3 UR22, UR6, 0x180, URZ ;  /* 0x0000018006167890 */ /* 0x000fe2000fffe03f */
[----:B------:R-:W-:Y:S01]  /*1470*/  IGMMA.64x16x32.S8.S8 R96, gdesc[UR8], RZ, !UPT, gsb0 ;  /* 0x00600000086079f1 */ /* 0x000fe2000c0410ff */
[----:B------:R-:W-:Y:S02]  /*1480*/  UIADD3 UR26, UR6, 0x200, URZ ;  /* 0x00000200061a7890 */ /* 0x000fe4000fffe03f */
[----:B------:R-:W-:Y:S01]  /*1490*/  UIADD3 UR30, UR6, 0x202, URZ ;  /* 0x00000202061e7890 */ /* 0x000fe2000fffe03f */
[----:B------:R-:W-:-:S02]  /*14a0*/  WARPGROUP.DEPBAR.LE gsb0, 0x0 ;  /* 0x00008000000079c5 */ /* 0x000fc40000010000 */
[----:B------:R-:W-:-:S06]  /*14b0*/  WARPGROUP.ARRIVE ;  /* 0x00000000000079c5 */ /* 0x000fcc0000000000 */
[----:B------:R-:W-:Y:S03]  /*14c0*/  IGMMA.64x16x32.S8.S8 R80, gdesc[UR12], RZ, !UPT, gsb0 ;  /* 0x006000000c5079f1 */ /* 0x000fe6000c0410ff */
[----:B------:R-:W-:Y:S02]  /*14d0*/  WARPGROUP.DEPBAR.LE gsb0, 0x0 ;  /* 0x00008000000079c5 */ /* 0x000fe40000010000 */
[----:B------:R-:W-:-:S06]  /*14e0*/  WARPGROUP.ARRIVE ;  /* 0x00000000000079c5 */ /* 0x000fcc0000000000 */
[----:B------:R-:W-:Y:S03]  /*14f0*/  IGMMA.64x16x32.S8.S8 R64, gdesc[UR16], RZ, !UPT, gsb0 ;  /* 0x00600000104079f1 */ /* 0x000fe6000c0410ff */
[----:B------:R-:W-:Y:S02]  /*1500*/  WARPGROUP.DEPBAR.LE gsb0, 0x0 ;  /* 0x00008000000079c5 */ /* 0x000fe40000010000 */
[----:B------:R-:W-:-:S06]  /*1510*/  WARPGROUP.ARRIVE ;  /* 0x00000000000079c5 */ /* 0x000fcc0000000000 */
[----:B------:R-:W-:Y:S03]  /*1520*/  IGMMA.64x16x32.S8.S8 R48, gdesc[UR20], RZ, !UPT, gsb0 ;  /* 0x00600000143079f1 */ /* 0x000fe6000c0410ff */
[----:B------:R-:W-:Y:S02]  /*1530*/  WARPGROUP.DEPBAR.LE gsb0, 0x0 ;  /* 0x00008000000079c5 */ /* 0x000fe40000010000 */
[----:B------:R-:W-:-:S06]  /*1540*/  WARPGROUP.ARRIVE ;  /* 0x00000000000079c5 */ /* 0x000fcc0000000000 */
[----:B------:R-:W-:Y:S01]  /*1550*/  IGMMA.64x16x32.S8.S8 R32, gdesc[UR24], RZ, !UPT, gsb0 ;  /* 0x00600000182079f1 */ /* 0x000fe2000c0410ff */
[----:B------:R-:W-:Y:S01]  /*1560*/  UMOV UR24, UR5 ;  /* 0x0000000500187c82 */ /* 0x000fe20008000000 */
[----:B------:R-:W-:Y:S01]  /*1570*/  UMOV UR25, 0x40000040 ;  /* 0x4000004000197882 */ /* 0x000fe20000000000 */
[----:B------:R-:W-:Y:S01]  /*1580*/  UMOV UR20, UR24 ;  /* 0x0000001800147c82 */ /* 0x000fe20008000000 */
[----:B------:R-:W-:Y:S01]  /*1590*/  UMOV UR21, UR25 ;  /* 0x0000001900157c82 */ /* 0x000fe20008000000 */
[----:B------:R-:W-:Y:S01]  /*15a0*/  UMOV UR16, UR24 ;  /* 0x0000001800107c82 */ /* 0x000fe20008000000 */
[----:B------:R-:W-:Y:S01]  /*15b0*/  UMOV UR17, UR25 ;  /* 0x0000001900117c82 */ /* 0x000fe20008000000 */
[----:B------:R-:W-:Y:S01]  /*15c0*/  UMOV UR12, UR24 ;  /* 0x00000018000c7c82 */ /* 0x000fe20008000000 */
[----:B------:R-:W-:Y:S01]  /*15d0*/  UMOV UR13, UR25 ;  /* 0x00000019000d7c82 */ /* 0x000fe20008000000 */
[----:B------:R-:W-:Y:S01]  /*15e0*/  UIADD3 UR5, UR8, 0x402, URZ ;  /* 0x0000040208057890 */ /* 0x000fe2000fffe03f */
[----:B------:R-:W-:-:S02]  /*15f0*/  WARPGROUP.DEPBAR.LE gsb0, 0x0 ;  /* 0x00008000000079c5 */ /* 0x000fc40000010000 */
[----:B------:R-:W-:-:S06]  /*1600*/  WARPGROUP.ARRIVE ;  /* 0x00000000000079c5 */ /* 0x000fcc0000000000 */
[----:B------:R-:W-:Y:S01]  /*1610*/  IGMMA.64x16x32.S8.S8 R24, gdesc[UR24], RZ, !UPT, gsb0 ;  /* 0x00600000181879f1 */ /* 0x000fe2000c0410ff */
[----:B------:R-:W-:Y:S01]  /*1620*/  UMOV UR26, UR10 ;  /* 0x0000000a001a7c82 */ /* 0x000fe20008000000 */
[----:B------:R-:W-:Y:S01]  /*1630*/  UMOV UR27, UR11 ;  /* 0x0000000b001b7c82 */ /* 0x000fe20008000000 */
[----:B------:R-:W-:Y:S01]  /*1640*/  UIADD3 UR10, UR6, 0x406, URZ ;  /* 0x00000406060a7890 */ /* 0x000fe2000fffe03f */
[----:B------:R-:W-:Y:S01]  /*1650*/  UMOV UR11, 0x40000040 ;  /* 0x40000040000b7882 */ /* 0x000fe20000000000 */
[----:B------:R-:W-:Y:S02]  /*1660*/  WARPGROUP.DEPBAR.LE gsb0, 0x0 ;  /* 0x00008000000079c5 */ /* 0x000fe40000010000 */
[----:B------:R-:W-:-:S06]  /*1670*/  WARPGROUP.ARRIVE ;  /* 0x00000000000079c5 */ /* 0x000fcc0000000000 */
[----:B------:R-:W-:Y:S01]  /*1680*/  IGMMA.64x16x32.S8.S8 R40, gdesc[UR20], RZ, !UPT, gsb0 ;  /* 0x00600000142879f1 */ /* 0x000fe2000c0410ff */
        /* <DEDUP_REMOVED lines=10> */
[----:B------:R-:W-:Y:S02]  /*1730*/  UIADD3 UR12, UR8, 0x2, URZ ;  /* 0x00000002080c7890 */ /* 0x000fe4000fffe03f */
[----:B------:R-:W-:Y:S01]  /*1740*/  UIADD3 UR14, UR6, 0x2, URZ ;  /* 0x00000002060e7890 */ /* 0x000fe2000fffe03f */
[----:B------:R-:W-:Y:S01]  /*1750*/  UMOV UR13, 0x40000040 ;  /* 0x40000040000d7882 */ /* 0x000fe20000000000 */
[----:B------:R-:W-:Y:S01]  /*1760*/  UMOV UR15, 0x40000040 ;  /* 0x40000040000f7882 */ /* 0x000fe20000000000 */
[----:B------:R-:W-:Y:S02]  /*1770*/  UMOV UR17, UR13 ;  /* 0x0000000d00117c82 */ /* 0x000fe40008000000 */
[----:B------:R-:W-:Y:S01]  /*1780*/  UMOV UR16, UR12 ;  /* 0x0000000c00107c82 */ /* 0x000fe20008000000 */
[----:B------:R-:W-:Y:S01]  /*1790*/  UMOV UR20, UR12 ;  /* 0x0000000c00147c82 */ /* 0x000fe20008000000 */
[----:B------:R-:W-:Y:S01]  /*17a0*/  UMOV UR21, UR13 ;  /* 0x0000000d00157c82 */ /* 0x000fe20008000000 */
[----:B------:R-:W-:Y:S01]  /*17b0*/  UMOV UR28, UR12 ;  /* 0x0000000c001c7c82 */ /* 0x000fe20008000000 */
[----:B------:R-:W-:Y:S01]  /*17c0*/  UMOV UR29, UR13 ;  /* 0x0000000d001d7c82 */ /* 0x000fe20008000000 */
[----:B------:R-:W-:-:S02]  /*17d0*/  WARPGROUP.DEPBAR.LE gsb0, 0x0 ;  /* 0x00008000000079c5 */ /* 0x000fc40000010000 */
[----:B------:R-:W-:-:S06]  /*17e0*/  WARPGROUP.ARRIVE ;  /* 0x00000000000079c5 */ /* 0x000fcc0000000000 */
[----:B------:R-:W-:Y:S01]  /*17f0*/  IGMMA.64x16x32.S8.S8 R88, gdesc[UR24], RZ, !UPT, gsb0 ;  /* 0x00600000185879f1 */ /* 0x000fe2000c0410ff */
[----:B------:R-:W-:Y:S01]  /*1800*/  UIADD3 UR26, UR6, 0x182, URZ ;  /* 0x00000182061a7890 */ /* 0x000fe2000fffe03f */
[----:B------:R-:W-:Y:S01]  /*1810*/  UMOV UR24, UR12 ;  /* 0x0000000c00187c82 */ /* 0x000fe20008000000 */
[----:B------:R-:W-:Y:S01]  /*1820*/  UMOV UR25, UR13 ;  /* 0x0000000d00197c82 */ /* 0x000fe20008000000 */
[----:B------:R-:W-:Y:S01]  /*1830*/  UMOV UR27, 0x40000040 ;  /* 0x40000040001b7882 */ /* 0x000fe20000000000 */
[----:B------:R-:W-:Y:S02]  /*1840*/  WARPGROUP.DEPBAR.LE gsb0, 0x0 ;  /* 0x00008000000079c5 */ /* 0x000fe40000010000 */
[----:B------:R-:W-:-:S06]  /*1850*/  WARPGROUP.ARRIVE ;  /* 0x00000000000079c5 */ /* 0x000fcc0000000000 */
[----:B------:R-:W-:Y:S03]  /*1860*/  IGMMA.64x16x32.S8.S8 R96, gdesc[UR12], R96, gsb0 ;  /* 0x006000000c6079f1 */ /* 0x000fe60008041060 */
        /* <DEDUP_REMOVED lines=11> */
[----:B------:R-:W-:Y:S01]  /*1920*/  IGMMA.64x16x32.S8.S8 R32, gdesc[UR28], R32, gsb0 ;  /* 0x006000001c2079f1 */ /* 0x000fe20008041020 */
        /* <DEDUP_REMOVED lines=13> */
[----:B------:R-:W-:Y:S01]  /*1a00*/  IGMMA.64x16x32.S8.S8 R24, gdesc[UR28], R24, gsb0 ;  /* 0x006000001c1879f1 */ /* 0x000fe20008041018 */
[----:B------:R-:W-:Y:S01]  /*1a10*/  UIADD3 UR30, UR6, 0x204, URZ ;  /* 0x00000204061e7890 */ /* 0x000fe2000fffe03f */
[----:B------:R-:W-:Y:S01]  /*1a20*/  UMOV UR31, 0x40000040 ;  /* 0x40000040001f7882 */ /* 0x000fe20000000000 */
[----:B------:R-:W-:Y:S02]  /*1a30*/  WARPGROUP.DEPBAR.LE gsb0, 0x0 ;  /* 0x00008000000079c5 */ /* 0x000fe40000010000 */
        /* <DEDUP_REMOVED lines=27> */
[----:B------:R-:W-:Y:S01]  /*1bf0*/  UMOV UR28, UR12 ;  /* 0x0000000c001c7c82 */ /* 0x000fe20008000000 */
[----:B------:R-:W-:Y:S01]  /*1c00*/  UMOV UR29, UR13 ;  /* 0x0000000d001d7c82 */ /* 0x000fe20008000000 */
[----:B------:R-:W-:-:S02]  /*1c10*/  WARPGROUP.DEPBAR.LE gsb0, 0x0 ;  /* 0x00008000000079c5 */ /* 0x000fc40000010000 */
        /* <DEDUP_REMOVED lines=271> */
[----:B------:R-:W-:Y:S03]  /*2d10*/  IGMMA.64x16x32.S8.S8 R24, gdesc[UR28], R24, gsb0 ;  /* 0x006000001c1879f1 */ /* 0x000fe60008041018 */
        /* <DEDUP_REMOVED lines=71> */
[----:B------:R-:W-:Y:S05]  /*3190*/  @!P1 BRA `(.L_x_18) ;  /* 0x0000002000509947 */ /* 0x000fea0003800000 */
[----:B------:R-:W-:Y:S02]  /*31a0*/  UIADD3 UR5, UR39, 0x1, URZ ;  /* 0x0000000127057890 */ /* 0x000fe4000fffe03f */
[----:B------:R-:W-:Y:S02]  /*31b0*/  IMAD.U32 R3, RZ, RZ, UR39 ;  /* 0x00000027ff037e24 */ /* 0x000fe4000f8e00ff */
[----:B------:R-:W-:-:S04]  /*31c0*/  UISETP.NE.AND UP0, UPT, UR5, 0x3, UPT ;  /* 0x000000030500788c */ /* 0x000fc8000bf05270 */
[----:B------:R-:W-:Y:S02]  /*31d0*/  USEL UR6, URZ, 0x1, UP0 ;  /* 0x000000013f067887 */ /* 0x000fe40008000000 */
[----:B------:R-:W-:Y:S02]  /*31e0*/  USEL UR5, UR5, URZ, UP0 ;  /* 0x0000003f05057287 */ /* 0x000fe40008000000 */
[----:B------:R-:W-:-:S06]  /*31f0*/  ULOP3.LUT UR6, UR38, UR6, URZ, 0x3c, !UPT ;  /* 0x0000000626067292 */ /* 0x000fcc000f8e3c3f */
[----:B------:R-:W-:-:S07]  /*3200*/  IMAD.U32 R7, RZ, RZ, UR6 ;  /* 0x00000006ff077e24 */ /* 0x000fce000f8e00ff */
.L_x_25:
[----:B------:R-:W-:Y:S05]  /*3210*/  @!P0 BRA `(.L_x_19) ;  /* 0x0000000000048947 */ /* 0x000fea0003800000 */
[----:B------:R-:W-:Y:S01]  /*3220*/  BPT.TRAP 0x1 ;  /* 0x000000040000795c */ /* 0x000fe20000300000 */
.L_x_19:
[----:B------:R-:W3:Y:S01]  /*3230*/  S2UR UR7, SR_CgaCtaId ;  /* 0x00000000000779c3 */ /* 0x000ee20000008800 */
[----:B------:R-:W-:Y:S01]  /*3240*/  UMOV UR6, 0x400 ;  /* 0x0000040000067882 */ /* 0x000fe20000000000 */
[----:B01----:R-:W-:Y:S01]  /*3250*/  IMAD.U32 R5, RZ, RZ, UR5 ;  /* 0x00000005ff057e24 */ /* 0x003fe2000f8e00ff */
[----:B------:R-:W-:Y:S01]  /*3260*/  SHF.L.U32 R4, R7, 0x1f, RZ ;  /* 0x0000001f07047819 */ /* 0x000fe200000006ff */
[----:B---3--:R-:W-:-:S06]  /*3270*/  ULEA UR6, UR7, UR6, 0x18 ;  /* 0x0000000607067291 */ /* 0x008fcc000f8ec03f */
[----:B------:R-:W-:-:S04]  /*3280*/  IMAD.U32 R6, RZ, RZ, UR6 ;  /* 0x00000006ff067e24 */ /* 0x000fc8000f8e00ff */
[----:B------:R-:W-:-:S04]  /*3290*/  IMAD R5, R5, 0x8, R6 ;  /* 0x0000000805057824 */ /* 0x000fc800078e0206 */
[----:B------:R0:W1:Y:S01]  /*32a0*/  SYNCS.PHASECHK.TRANS64.TRYWAIT P1, [R5+URZ], R4 ;  /* 0x00000004050075a7 */ /* 0x000062000802017f */
[----:B------:R-:W-:Y:S05]  /*32b0*/  @!P0 BRA `(.L_x_20) ;  /* 0x0000000000048947 */ /* 0x000fea0003800000 */
[----:B------:R-:W-:Y:S01]  /*32c0*/  BPT.TRAP 0x1 ;  /* 0x000000040000795c */ /* 0x000fe20000300000 */
.L_x_20:
[----:B-1----:R-:W-:Y:S05]  /*32d0*/  @P1 BRA `(.L_x_21) ;  /* 0x0000000000081947 */ /* 0x002fea0003800000 */
[----:B------:R-:W1:Y:S02]  /*32e0*/  SYNCS.PHASECHK.TRANS64.TRYWAIT P1, [R5+URZ], R4 ;  /* 0x00000004050075a7 */ /* 0x000e64000802017f */
[----:B-1----:R-:W-:Y:S05]  /*32f0*/  @!P1 BRA `(.L_x_22) ;  /* 0x0000008000449947 */ /* 0x002fea0003800000 */
.L_x_21:
[----:B------:R-:W-:Y:S01]  /*3300*/  UIMAD UR6, UR5, 0xc00, UR41 ;  /* 0x00000c00050678a4 */ /* 0x000fe2000f8e0229 */
[----:B------:R-:W-:Y:S01]  /*3310*/  WARPGROUP.ARRIVE ;  /* 0x00000000000079c5 */ /* 0x000fe20000000000 */
[----:B------:R-:W-:Y:S01]  /*3320*/  UIMAD UR8, UR5, 0x500, UR4 ;  /* 0x00000500050878a4 */ /* 0x000fe2000f8e0204 */
[----:B------:R-:W-:Y:S01]  /*3330*/  UMOV UR13, 0x40000040 ;  /* 0x40000040000d7882 */ /* 0x000fe20000000000 */
[----:B------:R-:W-:Y:S02]  /*3340*/  UMOV UR15, 0x40000040 ;  /* 0x40000040000f7882 */ /* 0x000fe40000000000 */
[----:B------:R-:W-:Y:S01]  /*3350*/  UIADD3 UR18, UR8, 0x80, URZ ;  /* 0x0000008008127890 */ /* 0x000fe2000fffe03f */
[----:B------:R-:W-:Y:S02]  /*3360*/  UMOV UR12, UR6 ;  /* 0x00000006000c7c82 */ /* 0x000fe40008000000 */
[----:B------:R-:W-:Y:S01]  /*3370*/  UMOV UR14, UR8 ;  /* 0x00000008000e7c82 */ /* 0x000fe20008000000 */
[----:B------:R-:W-:Y:S01]  /*3380*/  UMOV UR16, UR12 ;  /* 0x0000000c00107c82 */ /* 0x000fe20008000000 */
[----:B------:R-:W-:Y:S01]  /*3390*/  IGMMA.64x16x32.S8.S8 R96, gdesc[UR12], R96, gsb0 ;  /* 0x006000000c6079f1 */ /* 0x000fe20008041060 */
[----:B------:R-:W-:Y:S01]  /*33a0*/  UMOV UR17, UR13 ;  /* 0x0000000d00117c82 */ /* 0x000fe20008000000 */
[----:B------:R-:W-:Y:S01]  /*33b0*/  UMOV UR19, 0x40000040 ;  /* 0x4000004000137882 */ /* 0x000fe20000000000 */
[----:B------:R-:W-:Y:S01]  /*33c0*/  UIADD3 UR22, UR8, 0x100, URZ ;  /* 0x0000010008167890 */ /* 0x000fe2000fffe03f */
[----:B------:R-:W-:Y:S01]  /*33d0*/  UMOV UR20, UR12 ;  /* 0x0000000c00147c82 */ /* 0x000fe20008000000 */
        /* <DEDUP_REMOVED lines=10> */
[----:B------:R-:W-:-:S02]  /*3480*/  UIADD3 UR7, UR6, 0x400, URZ ;  /* 0x0000040006077890 */ /* 0x000fc4000fffe03f */
[----:B------:R-:W-:Y:S01]  /*3490*/  UIADD3 UR12, UR6, 0x2, URZ ;  /* 0x00000002060c7890 */ /* 0x000fe2000fffe03f */
[----:B------:R-:W-:Y:S01]  /*34a0*/  UMOV UR13, 0x40000040 ;  /* 0x40000040000d7882 */ /* 0x000fe20000000000 */
[----:B------:R-:W-:Y:S01]  /*34b0*/  UIADD3 UR10, UR8, 0x386, URZ ;  /* 0x00000386080a7890 */ /* 0x000fe2000fffe03f */
        /* <DEDUP_REMOVED lines=25> */
[----:B------:R-:W-:Y:S01]  /*3650*/  UMOV UR30, UR14 ;  /* 0x0000000e001e7c82 */ /* 0x000fe20008000000 */
[----:B------:R-:W-:Y:S01]  /*3660*/  UMOV UR31, UR15 ;  /* 0x0000000f001f7c82 */ /* 0x000fe20008000000 */
[----:B------:R-:W-:Y:S01]  /*3670*/  UIADD3 UR14, UR8, 0x2, URZ ;  /* 0x00000002080e7890 */ /* 0x000fe2000fffe03f */
[----:B------:R-:W-:Y:S01]  /*3680*/  UMOV UR15, 0x40000040 ;  /* 0x40000040000f7882 */ /* 0x000fe20000000000 */
[----:B------:R-:W-:Y:S02]  /*3690*/  WARPGROUP.DEPBAR.LE gsb0, 0x0 ;  /* 0x00008000000079c5 */ /* 0x000fe40000010000 */
[----:B------:R-:W-:-:S06]  /*36a0*/  WARPGROUP.ARRIVE ;  /* 0x00000000000079c5 */ /* 0x000fcc0000000000 */
[----:B------:R-:W-:Y:S01]  /*36b0*/  IGMMA.64x16x32.S8.S8 R40, gdesc[UR24], R40, gsb0 ;  /* 0x00600000182879f1 */ /* 0x000fe20008041028 */
[----:B------:R-:W-:Y:S01]  /*36c0*/  UIADD3 UR26, UR8, 0x182, URZ ;  /* 0x00000182081a7890 */ /* 0x000fe2000fffe03f */
[----:B------:R-:W-:Y:S01]  /*36d0*/  UMOV UR24, UR12 ;  /* 0x0000000c00187c82 */ /* 0x000fe20008000000 */
[----:B------:R-:W-:Y:S01]  /*36e0*/  UMOV UR25, UR13 ;  /* 0x0000000d00197c82 */ /* 0x000fe20008000000 */
        /* <DEDUP_REMOVED lines=428> */
[----:B------:R-:W-:Y:S01]  /*51b0*/  BPT.TRAP 0x1 ;  /* 0x000000040000795c */ /* 0x000fe20000300000 */
.L_x_23:
[----:B01----:R-:W-:Y:S01]  /*51c0*/  IMAD R4, R3, 0x8, R6 ;  /* 0x0000000803047824 */ /* 0x003fe200078e0206 */
[----:B------:R-:W-:-:S03]  /*51d0*/  ISETP.GT.U32.AND P1, PT, R19, 0x1, PT ;  /* 0x000000011300780c */ /* 0x000fc60003f24070 */
[----:B------:R-:W-:-:S05]  /*51e0*/  VIADD R4, R4, 0x18 ;  /* 0x0000001804047836 */ /* 0x000fca0000000000 */
[----:B------:R-:W-:-:S04]  /*51f0*/  PRMT R4, RZ, 0x654, R4 ;  /* 0x00000654ff047816 */ /* 0x000fc80000000004 */
[----:B------:R0:W-:Y:S01]  /*5200*/  SYNCS.ARRIVE.TRANS64.RED.A1T0 RZ, [R4+URZ], RZ ;  /* 0x000000ff04ff79a7 */ /* 0x0001e2000810043f */
[----:B------:R-:W-:Y:S05]  /*5210*/  @P1 BRA `(.L_x_24) ;  /* 0x0000000000041947 */ /* 0x000fea0003800000 */
[----:B------:R-:W-:Y:S01]  /*5220*/  BPT.TRAP 0x1 ;  /* 0x000000040000795c */ /* 0x000fe20000300000 */
.L_x_24:
[----:B------:R-:W-:Y:S01]  /*5230*/  UIADD3 UR5, UR5, 0x1, URZ ;  /* 0x0000000105057890 */ /* 0x000fe2000fffe03f */
[C---:B------:R-:W-:Y:S01]  /*5240*/  ISETP.GT.AND P2, PT, R0.reuse, 0x1, PT ;  /* 0x000000010000780c */ /* 0x040fe20003f44270 */
[----:B------:R-:W-:Y:S02]  /*5250*/  VIADD R3, R3, 0x1 ;  /* 0x0000000103037836 */ /* 0x000fe40000000000 */
[----:B------:R-:W-:Y:S01]  /*5260*/  UISETP.NE.AND UP0, UPT, UR5, 0x3, UPT ;  /* 0x000000030500788c */ /* 0x000fe2000bf05270 */
[----:B------:R-:W-:Y:S02]  /*5270*/  VIADD R0, R0, 0xffffffff ;  /* 0xffffffff00007836 */ /* 0x000fe40000000000 */
[C---:B------:R-:W-:Y:S01]  /*5280*/  ISETP.NE.AND P1, PT, R3.reuse, 0x3, PT ;  /* 0x000000030300780c */ /* 0x040fe20003f25270 */
[----:B------:R-:W-:Y:S02]  /*5290*/  USEL UR6, URZ, 0x1, UP0 ;  /* 0x000000013f067887 */ /* 0x000fe40008000000 */
[----:B------:R-:W-:Y:S01]  /*52a0*/  USEL UR5, UR5, URZ, UP0 ;  /* 0x0000003f05057287 */ /* 0x000fe20008000000 */
[----:B------:R-:W-:-:S03]  /*52b0*/  SEL R3, R3, RZ, P1 ;  /* 0x000000ff03037207 */ /* 0x000fc60000800000 */
[----:B------:R-:W-:Y:S01]  /*52c0*/  LOP3.LUT R7, R7, UR6, RZ, 0x3c, !PT ;  /* 0x0000000607077c12 */ /* 0x000fe2000f8e3cff */
[----:B------:R-:W-:Y:S07]  /*52d0*/  @P2 BRA `(.L_x_25) ;  /* 0xffffffdc00cc2947 */ /* 0x000fee000383ffff */
.L_x_18:
[----:B------:R-:W3:Y:S02]  /*52e0*/  LDC R0, c[0x0][0x28c] ;  /* 0x0000a300ff007b82 */ /* 0x000ee40000000800 */
[----:B---3--:R-:W-:-:S13]  /*52f0*/  ISETP.GE.AND P1, PT, R0, 0x1, PT ;  /* 0x000000010000780c */ /* 0x008fda0003f26270 */
[----:B------:R-:W-:Y:S05]  /*5300*/  @!P1 BRA `(.L_x_26) ;  /* 0x0000000000409947 */ /* 0x000fea0003800000 */
[----:B------:R-:W-:Y:S05]  /*5310*/  @!P0 BRA `(.L_x_27) ;  /* 0x0000000000048947 */ /* 0x000fea0003800000 */
[----:B------:R-:W-:Y:S01]  /*5320*/  BPT.TRAP 0x1 ;  /* 0x000000040000795c */ /* 0x000fe20000300000 */
.L_x_27:
[----:B------:R-:W-:Y:S01]  /*5330*/  UISETP.LT.AND UP0, UPT, UR40, 0x1, UPT ;  /* 0x000000012800788c */ /* 0x000fe2000bf01270 */
[----:B------:R-:W-:-:S03]  /*5340*/  ISETP.GT.U32.AND P0, PT, R19, 0x1, PT ;  /* 0x000000011300780c */ /* 0x000fc60003f04070 */
[----:B------:R-:W-:-:S04]  /*5350*/  USEL UR6, UR40, 0x1, UP0 ;  /* 0x0000000128067887 */ /* 0x000fc80008000000 */
[----:B------:R-:W-:-:S04]  /*5360*/  UIADD3 UR6, UR39, UR40, -UR6 ;  /* 0x0000002827067290 */ /* 0x000fc8000fffe806 */
[----:B------:R-:W-:-:S04]  /*5370*/  UIMAD.WIDE.U32 UR4, UR6, -0x55555555, URZ ;  /* 0xaaaaaaab060478a5 */ /* 0x000fc8000f8e003f */
[----:B------:R-:W-:-:S04]  /*5380*/  USHF.R.U32.HI UR4, URZ, 0x1, UR5 ;  /* 0x000000013f047899 */ /* 0x000fc80008011605 */
[----:B------:R-:W-:-:S06]  /*5390*/  UIMAD UR6, UR4, -0x3, UR6 ;  /* 0xfffffffd040678a4 */ /* 0x000fcc000f8e0206 */
[----:B------:R-:W-:-:S04]  /*53a0*/  IMAD.U32 R3, RZ, RZ, UR6 ;  /* 0x00000006ff037e24 */ /* 0x000fc8000f8e00ff */
[----:B------:R-:W-:-:S04]  /*53b0*/  IMAD R0, R3, 0x8, R6 ;  /* 0x0000000803007824 */ /* 0x000fc800078e0206 */
[----:B------:R-:W-:-:S05]  /*53c0*/  VIADD R0, R0, 0x18 ;  /* 0x0000001800007836 */ /* 0x000fca0000000000 */
[----:B------:R-:W-:-:S04]  /*53d0*/  PRMT R0, RZ, 0x654, R0 ;  /* 0x00000654ff007816 */ /* 0x000fc80000000000 */
[----:B------:R3:W-:Y:S01]  /*53e0*/  SYNCS.ARRIVE.TRANS64.RED.A1T0 RZ, [R0+URZ], RZ ;  /* 0x000000ff00ff79a7 */ /* 0x0007e2000810043f */
[----:B------:R-:W-:Y:S05]  /*53f0*/  @P0 BRA `(.L_x_26) ;  /* 0x0000000000040947 */ /* 0x000fea0003800000 */
[----:B------:R-:W-:Y:S01]  /*5400*/  BPT.TRAP 0x1 ;  /* 0x000000040000795c */ /* 0x000fe20000300000 */
.L_x_26:
[----:B------:R-:W4:Y:S01]  /*5410*/  LDC R6, c[0x0][0x288] ;  /* 0x0000a200ff067b82 */ /* 0x000f220000000800 */
[--C-:B---3--:R-:W-:Y:S01]  /*5420*/  SHF.R.U32.HI R0, RZ, 0x2, R18.reuse ;  /* 0x00000002ff007819 */ /* 0x108fe20000011612 */
[----:B------:R-:W-:Y:S01]  /*5430*/  IMAD R107, R107, 0x50, RZ ;  /* 0x000000506b6b7824 */ /* 0x000fe200078e02ff */
[C---:B01----:R-:W-:Y:S01]  /*5440*/  LOP3.LUT R4, R18.reuse, 0x60, RZ, 0xc0, !PT ;  /* 0x0000006012047812 */ /* 0x043fe200078ec0ff */
[----:B------:R-:W-:Y:S01]  /*5450*/  UIADD3 UR39, UR40, UR39, URZ ;  /* 0x0000002728277290 */ /* 0x000fe2000fffe03f */
[----:B------:R-:W-:Y:S01]  /*5460*/  SHF.R.U32.HI R5, RZ, 0x7, R18 ;  /* 0x00000007ff057819 */ /* 0x000fe20000011612 */
[----:B------:R-:W-:Y:S01]  /*5470*/  IMAD.SHL.U32 R12, R18, 0x2, RZ ;  /* 0x00000002120c7824 */ /* 0x000fe200078e00ff */
[----:B------:R-:W-:Y:S01]  /*5480*/  LOP3.LUT R3, R0, 0x7, RZ, 0xc0, !PT ;  /* 0x0000000700037812 */ /* 0x000fe200078ec0ff */
[----:B------:R-:W-:Y:S01]  /*5490*/  UISETP.GT.U32.AND UP0, UPT, UR39, 0x2, UPT ;  /* 0x000000022700788c */ /* 0x000fe2000bf04070 */
[----:B------:R-:W-:Y:S01]  /*54a0*/  SHF.R.U32.HI R4, RZ, 0x1, R4 ;  /* 0x00000001ff047819 */ /* 0x000fe20000011604 */
[----:B------:R-:W-:Y:S01]  /*54b0*/  ULDC UR7, c[0x0][0x284] ;  /* 0x0000a10000077ab9 */ /* 0x000fe20000000800 */
[----:B------:R-:W-:Y:S01]  /*54c0*/  LOP3.LUT R0, R5, 0x1, RZ, 0xc0, !PT ;  /* 0x0000000105007812 */ /* 0x000fe200078ec0ff */
[----:B------:R-:W-:Y:S01]  /*54d0*/  UISETP.LT.U32.AND UP0, UPT, UR40, 0x3, UP0 ;  /* 0x000000032800788c */ /* 0x000fe20008701070 */
[----:B------:R-:W-:Y:S01]  /*54e0*/  IADD3 R5, RZ, -R4, -R3 ;  /* 0x80000004ff057210 */ /* 0x000fe20007ffe803 */
[----:B------:R-:W-:Y:S01]  /*54f0*/  UISETP.GE.U32.AND UP1, UPT, UR40, 0x3, UPT ;  /* 0x000000032800788c */ /* 0x000fe2000bf26070 */
[----:B------:R-:W-:Y:S01]  /*5500*/  SHF.R.S32.HI R14, RZ, 0x1f, R22 ;  /* 0x0000001fff0e7819 */ /* 0x000fe20000011416 */
[C---:B------:R-:W-:Y:S01]  /*5510*/  IMAD.SHL.U32 R8, R0.reuse, 0x40, RZ ;  /* 0x0000004000087824 */ /* 0x040fe200078e00ff */
[C---:B------:R-:W-:Y:S01]  /*5520*/  LOP3.LUT R12, R107.reuse, 0x6, R12, 0xf8, !PT ;  /* 0x000000066b0c7812 */ /* 0x040fe200078ef80c */
[----:B------:R-:W-:Y:S01]  /*5530*/  IMAD R5, R0, -0x40, R5 ;  /* 0xffffffc000057824 */ /* 0x000fe200078e0205 */
[----:B------:R-:W-:Y:S01]  /*5540*/  LOP3.LUT R0, R18, 0x3, RZ, 0xc0, !PT ;  /* 0x0000000312007812 */ /* 0x000fe200078ec0ff */
[----:B------:R-:W-:Y:S01]  /*5550*/  ULDC.64 UR8, c[0x0][0x5d0] ;  /* 0x0001740000087ab9 */ /* 0x000fe20000000a00 */
[----:B------:R-:W-:Y:S01]  /*5560*/  LOP3.LUT R3, R8, 0x40, R3, 0xe2, !PT ;  /* 0x0000004008037812 */ /* 0x000fe200078ee203 */
[----:B------:R-:W-:Y:S01]  /*5570*/  UIMAD.WIDE.U32 UR4, UR39, -0x55555555, URZ ;  /* 0xaaaaaaab270478a5 */ /* 0x000fe2000f8e003f */
[----:B------:R-:W-:Y:S01]  /*5580*/  SHF.R.S32.HI R13, RZ, 0x1f, R12 ;  /* 0x0000001fff0d7819 */ /* 0x000fe2000001140c */
[----:B----4-:R-:W-:Y:S01]  /*5590*/  IMAD R8, R0, -0x2, R6 ;  /* 0xfffffffe00087824 */ /* 0x010fe200078e0206 */
[----:B------:R-:W-:Y:S01]  /*55a0*/  ISETP.GE.AND P0, PT, R107, R6, PT ;  /* 0x000000066b00720c */ /* 0x000fe20003f06270 */
[----:B------:R-:W-:Y:S01]  /*55b0*/  IMAD R0, R106, 0xc0, RZ ;  /* 0x000000c06a007824 */ /* 0x000fe200078e02ff */
[----:B------:R-:W-:Y:S01]  /*55c0*/  USEL UR6, URZ, 0x1, !UP0 ;  /* 0x000000013f067887 */ /* 0x000fe2000c000000 */
[----:B------:R-:W-:Y:S01]  /*55d0*/  LOP3.LUT R4, R3, R4, RZ, 0xfc, !PT ;  /* 0x0000000403047212 */ /* 0x000fe200078efcff */
[----:B------:R-:W-:Y:S01]  /*55e0*/  IMAD R3, R14, UR8, RZ ;  /* 0x000000080e037c24 */ /* 0x000fe2000f8e02ff */
[----:B------:R-:W-:Y:S01]  /*55f0*/  USHF.R.U32.HI UR4, URZ, 0x1, UR5 ;  /* 0x000000013f047899 */ /* 0x000fe20008011605 */
[----:B------:R-:W-:Y:S01]  /*5600*/  ISETP.GE.OR P0, PT, R0, UR7, P0 ;  /* 0x0000000700007c0c */ /* 0x000fe20008706670 */
[----:B------:R-:W-:Y:S01]  /*5610*/  ULOP3.LUT UR38, UR38, UR6, URZ, 0x3c, !UPT ;  /* 0x0000000626267292 */ /* 0x000fe2000f8e3c3f */
[----:B------:R-:W-:Y:S01]  /*5620*/  IMAD R3, R22, UR9, R3 ;  /* 0x0000000916037c24 */ /* 0x000fe2000f8e0203 */
[----:B------:R-:W-:Y:S01]  /*5630*/  IADD3 R112, -R0, UR7, R5 ;  /* 0x0000000700707c10 */ /* 0x000fe2000fffe105 */
[----:B------:R-:W-:Y:S01]  /*5640*/  IMAD.WIDE.U32 R6, R22, UR8, R12 ;  /* 0x0000000816067c25 */ /* 0x000fe2000f8e000c */
[----:B------:R-:W-:-:S02]  /*5650*/  UIMAD UR39, UR4, -0x3, UR39 ;  /* 0xfffffffd042778a4 */ /* 0x000fc4000f8e0227 */
[----:B------:R-:W-:Y:S01]  /*5660*/  @UP1 ULOP3.LUT UR38, UR38, 0x1, UR4, 0x78, !UPT ;  /* 0x0000000126261892 */ /* 0x000fe2000f8e7804 */
[----:B------:R-:W-:Y:S02]  /*5670*/  IMAD.MOV.U32 R5, RZ, RZ, RZ ;  /* 0x000000ffff057224 */ /* 0x000fe400078e00ff */
[----:B------:R-:W-:Y:S02]  /*5680*/  IMAD.IADD R7, R7, 0x1, R3 ;  /* 0x0000000107077824 */ /* 0x000fe400078e0203 */
[----:B------:R-:W-:-:S04]  /*5690*/  IMAD.WIDE R20, R106, 0xc0, R4 ;  /* 0x000000c06a147825 */ /* 0x000fc800078e0204 */
[----:B------:R-:W-:Y:S02]  /*56a0*/  IMAD.IADD R3, R8, 0x1, -R107 ;  /* 0x0000000108037824 */ /* 0x000fe400078e0a6b */
[----:B------:R-:W-:Y:S01]  /*56b0*/  IMAD.MOV.U32 R0, RZ, RZ, -0x1 ;  /* 0xffffffffff007424 */ /* 0x000fe200078e00ff */
[----:B------:R-:W-:Y:S06]  /*56c0*/  @P0 BRA `(.L_x_28) ;  /* 0x0000003c00f80947 */ /* 0x000fec0003800000 */
[----:B------:R-:W0:Y:S01]  /*56d0*/  LDC.64 R10, c[0x0][0x5c8] ;  /* 0x00017200ff0a7b82 */ /* 0x000e220000000a00 */
[----:B------:R-:W-:Y:S01]  /*56e0*/  ULDC.64 UR4, c[0x0][0x5c0] ;  /* 0x0001700000047ab9 */ /* 0x000fe20000000a00 */
[----:B------:R-:W-:Y:S01]  /*56f0*/  BSSY B0, `(.L_x_28) ;  /* 0x00003fb000007945 */ /* 0x000fe20003800000 */
[-C--:B0-----:R-:W-:Y:S01]  /*5700*/  IMAD R4, R21, R10.reuse, RZ ;  /* 0x0000000a15047224 */ /* 0x081fe200078e02ff */
[----:B------:R-:W-:Y:S01]  /*5710*/  SHF.L.U64.HI R15, R10, 0x3, R11 ;  /* 0x000000030a0f7819 */ /* 0x000fe2000001020b */
[----:B------:R-:W-:-:S04]  /*5720*/  IMAD.WIDE.U32 R6, R20, R10, R6 ;  /* 0x0000000a14067225 */ /* 0x000fc800078e0006 */
[----:B------:R-:W-:Y:S01]  /*5730*/  IMAD R5, R20, R11, R4 ;  /* 0x0000000b14057224 */ /* 0x000fe200078e0204 */
[----:B------:R-:W-:Y:S01]  /*5740*/  IADD3 R4, P0, R6, UR4, RZ ;  /* 0x0000000406047c10 */ /* 0x000fe2000ff1e0ff */
[----:B------:R-:W-:Y:S02]  /*5750*/  IMAD.SHL.U32 R9, R10, 0x8, RZ ;  /* 0x000000080a097824 */ /* 0x000fe400078e00ff */
[----:B------:R-:W-:Y:S02]  /*5760*/  IMAD.IADD R5, R7, 0x1, R5 ;  /* 0x0000000107057824 */ /* 0x000fe400078e0205 */
[----:B------:R-:W-:Y:S01]  /*5770*/  IMAD R107, R11, 0x78, RZ ;  /* 0x000000780b6b7824 */ /* 0x000fe200078e02ff */
[----:B------:R-:W-:Y:S02]  /*5780*/  IADD3 R6, P1, R9, R4, RZ ;  /* 0x0000000409067210 */ /* 0x000fe40007f3e0ff */
[----:B------:R-:W-:Y:S02]  /*5790*/  IADD3.X R5, R5, UR5, RZ, P0, !PT ;  /* 0x0000000505057c10 */ /* 0x000fe400087fe4ff */
[----:B-----5:R-:W-:-:S03]  /*57a0*/  ISETP.NE.AND P0, PT, R104, RZ, PT ;  /* 0x000000ff6800720c */ /* 0x020fc60003f05270 */
[----:B------:R-:W-:Y:S02]  /*57b0*/  IMAD.X R7, R15, 0x1, R5, P1 ;  /* 0x000000010f077824 */ /* 0x000fe400008e0605 */
[----:B------:R-:W-:-:S04]  /*57c0*/  IMAD.WIDE.U32 R10, R10, 0x78, R6 ;  /* 0x000000780a0a7825 */ /* 0x000fc800078e0006 */
[----:B------:R-:W-:Y:S01]  /*57d0*/  IMAD.IADD R11, R11, 0x1, R107 ;  /* 0x000000010b0b7824 */ /* 0x000fe200078e026b */
[----:B------:R-:W-:-:S05]  /*57e0*/  IADD3 R8, P1, R9, R10, RZ ;  /* 0x0000000a09087210 */ /* 0x000fca0007f3e0ff */
[----:B------:R-:W-:Y:S01]  /*57f0*/  IMAD.X R9, R15, 0x1, R11, P1 ;  /* 0x000000010f097824 */ /* 0x000fe200008e060b */
[----:B------:R-:W-:Y:S07]  /*5800*/  @!P0 BRA `(.L_x_29) ;  /* 0x0000002c00d48947 */ /* 0x000fee0003800000 */
[----:B------:R-:W0:Y:S01]  /*5810*/  LDC.64 R116, c[0x0][0x5b0] ;  /* 0x00016c00ff747b82 */ /* 0x000e220000000a00 */
[----:B------:R-:W-:Y:S01]  /*5820*/  ULDC.64 UR4, c[0x0][0x5b8] ;  /* 0x00016e0000047ab9 */ /* 0x000fe20000000a00 */
[----:B------:R-:W-:Y:S01]  /*5830*/  ISETP.GE.AND P3, PT, R112, 0x1, PT ;  /* 0x000000017000780c */ /* 0x000fe20003f66270 */
[----:B------:R-:W-:Y:S01]  /*5840*/  IMAD R15, R14, UR4, RZ ;  /* 0x000000040e0f7c24 */ /* 0x000fe2000f8e02ff */
[----:B------:R-:W-:Y:S01]  /*5850*/  BSSY B1, `(.L_x_30) ;  /* 0x000000e000017945 */ /* 0x000fe20003800000 */
[C---:B------:R-:W-:Y:S01]  /*5860*/  IMAD.WIDE.U32 R110, R22.reuse, UR4, R12 ;  /* 0x00000004166e7c25 */ /* 0x040fe2000f8e000c */
[----:B------:R-:W-:Y:S02]  /*5870*/  ISETP.LT.OR P1, PT, R3, 0x1, !P3 ;  /* 0x000000010300780c */ /* 0x000fe40005f21670 */
[----:B------:R-:W1:Y:S01]  /*5880*/  LDC.64 R118, c[0x0][0x5a8] ;  /* 0x00016a00ff767b82 */ /* 0x000e620000000a00 */
[----:B------:R-:W-:Y:S02]  /*5890*/  IMAD R15, R22, UR5, R15 ;  /* 0x00000005160f7c24 */ /* 0x000fe4000f8e020f */
[----:B------:R-:W-:-:S02]  /*58a0*/  IMAD.MOV.U32 R106, RZ, RZ, R110 ;  /* 0x000000ffff6a7224 */ /* 0x000fc400078e006e */
[----:B------:R-:W-:Y:S02]  /*58b0*/  IMAD.IADD R107, R111, 0x1, R15 ;  /* 0x000000016f6b7824 */ /* 0x000fe400078e020f */
[-C--:B0-----:R-:W-:Y:S02]  /*58c0*/  IMAD R14, R21, R116.reuse, RZ ;  /* 0x00000074150e7224 */ /* 0x081fe400078e02ff */
[----:B------:R-:W-:-:S04]  /*58d0*/  IMAD.WIDE.U32 R12, R20, R116, R106 ;  /* 0x00000074140c7225 */ /* 0x000fc800078e006a */
[----:B------:R-:W-:Y:S01]  /*58e0*/  IMAD R115, R20, R117, R14 ;  /* 0x0000007514737224 */ /* 0x000fe200078e020e */
[----:B-1----:R-:W-:-:S04]  /*58f0*/  IADD3 R12, P0, R12, R118, RZ ;  /* 0x000000760c0c7210 */ /* 0x002fc80007f1e0ff */
[----:B------:R-:W-:Y:S01]  /*5900*/  IADD3.X R13, R119, R13, R115, P0, !PT ;  /* 0x0000000d770d7210 */ /* 0x000fe200007fe473 */
[----:B------:R-:W-:Y:S08]  /*5910*/  @P1 BRA `(.L_x_31) ;  /* 0x0000000000041947 */ /* 0x000ff00003800000 */
[----:B--2---:R0:W5:Y:S02]  /*5920*/  LDG.E.U8 R105, desc[UR36][R12.64] ;  /* 0x000000240c697981 */ /* 0x004164000c1e1100 */
.L_x_31:
[----:B------:R-:W-:Y:S05]  /*5930*/  BSYNC B1 ;  /* 0x0000000000017941 */ /* 0x000fea0003800000 */
.L_x_30:
[----:B-----5:R-:W-:Y:S01]  /*5940*/  LOP3.LUT R14, R105, 0xffff, RZ, 0xc0, !PT ;  /* 0x0000ffff690e7812 */ /* 0x020fe200078ec0ff */
[----:B------:R-:W-:Y:S01]  /*5950*/  IMAD.SHL.U32 R108, R116, 0x8, RZ ;  /* 0x00000008746c7824 */ /* 0x000fe200078e00ff */
[----:B------:R-:W-:Y:S01]  /*5960*/  ISETP.LT.OR P4, PT, R3, 0x2, !P3 ;  /* 0x000000020300780c */ /* 0x000fe20005f81670 */
[----:B------:R-:W-:Y:S01]  /*5970*/  BSSY B1, `(.L_x_32) ;  /* 0x000000b000017945 */ /* 0x000fe20003800000 */
[----:B------:R-:W-:Y:S02]  /*5980*/  PRMT R15, R14, 0x8880, RZ ;  /* 0x000088800e0f7816 */ /* 0x000fe400000000ff */
[----:B------:R-:W-:-:S03]  /*5990*/  SHF.L.U64.HI R109, R116, 0x3, R117 ;  /* 0x00000003746d7819 */ /* 0x000fc60000010275 */
[----:B------:R-:W-:Y:S02]  /*59a0*/  IMAD R22, R15, R104, RZ ;  /* 0x000000680f167224 */ /* 0x000fe400078e02ff */
[----:B------:R-:W-:-:S04]  /*59b0*/  IMAD.WIDE.U32 R14, R20, R116, R108 ;  /* 0x00000074140e7225 */ /* 0x000fc800078e006c */
[----:B------:R-:W-:-:S05]  /*59c0*/  @!P1 IMAD R113, R96, R23, R22 ;  /* 0x0000001760719224 */ /* 0x000fca00078e0216 */
[----:B------:R1:W-:Y:S01]  /*59d0*/  @!P1 STG.E.U8 desc[UR36][R4.64], R113 ;  /* 0x0000007104009986 */ /* 0x0003e2000c101124 */
[----:B------:R-:W-:Y:S05]  /*59e0*/  @P4 BRA `(.L_x_33) ;  /* 0x00000000000c4947 */ /* 0x000fea0003800000 */
[----:B--2---:R-:W1:Y:S02]  /*59f0*/  LDG.E.U8 R105, desc[UR36][R12.64+0x1] ;  /* 0x000001240c697981 */ /* 0x004e64000c1e1100 */
[----:B-1----:R-:W-:-:S05]  /*5a00*/  PRMT R113, R105, 0x8880, RZ ;  /* 0x0000888069717816 */ /* 0x002fca00000000ff */
[----:B------:R-:W-:-:S07]  /*5a10*/  IMAD R22, R113, R104, RZ ;  /* 0x0000006871167224 */ /* 0x000fce00078e02ff */
.L_x_33:
[----:B------:R-:W-:Y:S05]  /*5a20*/  BSYNC B1 ;  /* 0x0000000000017941 */ /* 0x000fea0003800000 */
.L_x_32:
[----:B------:R-:W-:Y:S01]  /*5a30*/  @!P4 IMAD R97, R97, R23, R22 ;  /* 0x000000176161c224 */ /* 0x000fe200078e0216 */
[----:B------:R-:W-:Y:S01]  /*5a40*/  ISETP.GE.AND P0, PT, R112, 0x9, PT ;  /* 0x000000097000780c */ /* 0x000fe20003f06270 */
[----:B------:R-:W-:Y:S01]  /*5a50*/  IMAD.IADD R15, R115, 0x1, R15 ;  /* 0x00000001730f7824 */ /* 0x000fe200078e020f */
[----:B------:R-:W-:Y:S01]  /*5a60*/  IADD3 R14, P1, P2, R110, R118, R14 ;  /* 0x000000766e0e7210 */ /* 0x000fe20007a3e00e */
[----:B------:R-:W-:Y:S01]  /*5a70*/  BSSY B1, `(.L_x_34) ;  /* 0x000000b000017945 */ /* 0x000fe20003800000 */
[----:B------:R3:W-:Y:S01]  /*5a80*/  @!P4 STG.E.U8 desc[UR36][R4.64+0x1], R97 ;  /* 0x000001610400c986 */ /* 0x0007e2000c101124 */
[----:B------:R-:W-:Y:S02]  /*5a90*/  ISETP.LT.OR P4, PT, R3, 0x1, !P0 ;  /* 0x000000010300780c */ /* 0x000fe40004781670 */
[----:B------:R-:W-:Y:S02]  /*5aa0*/  IADD3.X R15, R107, R119, R15, P1, P2 ;  /* 0x000000776b0f7210 */ /* 0x000fe40000fe440f */
[----:B-1----:R-:W-:-:S02]  /*5ab0*/  IADD3 R113, P5, R20, 0x80, RZ ;  /* 0x0000008014717810 */ /* 0x002fc40007fbe0ff */
[C---:B------:R-:W-:Y:S02]  /*5ac0*/  ISETP.LT.OR P1, PT, R3.reuse, 0x2, !P0 ;  /* 0x000000020300780c */ /* 0x040fe40004721670 */
[----:B------:R-:W-:-:S05]  /*5ad0*/  ISETP.LT.OR P2, PT, R3, 0x9, !P3 ;  /* 0x000000090300780c */ /* 0x000fca0005f41670 */
[----:B---3--:R-:W-:Y:S08]  /*5ae0*/  @P4 BRA `(.L_x_35) ;  /* 0x00000000000c4947 */ /* 0x008ff00003800000 */
[----:B--2---:R-:W2:Y:S02]  /*5af0*/  LDG.E.U8 R105, desc[UR36][R14.64] ;  /* 0x000000240e697981 */ /* 0x004ea4000c1e1100 */
[----:B--2---:R-:W-:-:S05]  /*5b00*/  PRMT R97, R105, 0x8880, RZ ;  /* 0x0000888069617816 */ /* 0x004fca00000000ff */
[----:B------:R-:W-:-:S07]  /*5b10*/  IMAD R22, R97, R104, RZ ;  /* 0x0000006861167224 */ /* 0x000fce00078e02ff */
.L_x_35:
[----:B------:R-:W-:Y:S05]  /*5b20*/  BSYNC B1 ;  /* 0x0000000000017941 */ /* 0x000fea0003800000 */
.L_x_34:
[----:B------:R-:W-:Y:S01]  /*5b30*/  @!P4 IMAD R97, R98, R23, R22 ;  /* 0x000000176261c224 */ /* 0x000fe200078e0216 */
[----:B------:R-:W-:Y:S04]  /*5b40*/  BSSY B1, `(.L_x_36) ;  /* 0x0000006000017945 */ /* 0x000fe80003800000 */
[----:B------:R1:W-:Y:S01]  /*5b50*/  @!P4 STG.E.U8 desc[UR36][R6.64], R97 ;  /* 0x000000610600c986 */ /* 0x0003e2000c101124 */
[----:B------:R-:W-:Y:S05]  /*5b60*/  @P1 BRA `(.L_x_37) ;  /* 0x00000000000c1947 */ /* 0x000fea0003800000 */
[----:B--2---:R-:W1:Y:S02]  /*5b70*/  LDG.E.U8 R105, desc[UR36][R14.64+0x1] ;  /* 0x000001240e697981 */ /* 0x004e64000c1e1100 */
[----:B-1----:R-:W-:-:S05]  /*5b80*/  PRMT R97, R105, 0x8880, RZ ;  /* 0x0000888069617816 */ /* 0x002fca00000000ff */
[----:B------:R-:W-:-:S07]  /*5b90*/  IMAD R22, R97, R104, RZ ;  /* 0x0000006861167224 */ /* 0x000fce00078e02ff */
.L_x_37:
[----:B------:R-:W-:Y:S05]  /*5ba0*/  BSYNC B1 ;  /* 0x0000000000017941 */ /* 0x000fea0003800000 */
.L_x_36:
[----:B------:R-:W-:Y:S01]  /*5bb0*/  @!P1 IMAD R99, R99, R23, R22 ;  /* 0x0000001763639224 */ /* 0x000fe200078e0216 */
[----:B------:R-:W-:Y:S04]  /*5bc0*/  BSSY B1, `(.L_x_38) ;  /* 0x0000006000017945 */ /* 0x000fe80003800000 */
[----:B------:R3:W-:Y:S01]  /*5bd0*/  @!P1 STG.E.U8 desc[UR36][R6.64+0x1], R99 ;  /* 0x0000016306009986 */ /* 0x0007e2000c101124 */
[----:B------:R-:W-:Y:S05]  /*5be0*/  @P2 BRA `(.L_x_39) ;  /* 0x00000000000c2947 */ /* 0x000fea0003800000 */
[----:B--2---:R-:W1:Y:S02]  /*5bf0*/  LDG.E.U8 R105, desc[UR36][R12.64+0x8] ;  /* 0x000008240c697981 */ /* 0x004e64000c1e1100 */
[----:B-1----:R-:W-:-:S05]  /*5c00*/  PRMT R97, R105, 0x8880, RZ ;  /* 0x0000888069617816 */ /* 0x002fca00000000ff */
[----:B------:R-:W-:-:S07]  /*5c10*/  IMAD R22, R97, R104, RZ ;  /* 0x0000006861167224 */ /* 0x000fce00078e02ff */
.L_x_39:
[----:B------:R-:W-:Y:S05]  /*5c20*/  BSYNC B1 ;  /* 0x0000000000017941 */ /* 0x000fea0003800000 */
.L_x_38:
[----:B------:R-:W-:Y:S01]  /*5c30*/  ISETP.LT.OR P1, PT, R3, 0xa, !P3 ;  /* 0x0000000a0300780c */ /* 0x000fe20005f21670 */
[----:B---3--:R-:W-:Y:S01]  /*5c40*/  @!P2 IMAD R99, R100, R23, R22 ;  /* 0x000000176463a224 */ /* 0x008fe200078e0216 */
[----:B------:R-:W-:Y:S01]  /*5c50*/  BSSY B1, `(.L_x_40) ;  /* 0x000000b000017945 */ /* 0x000fe20003800000 */
[----:B-1----:R-:W-:-:S03]  /*5c60*/  IMAD.WIDE.U32 R96, R113, R116, R106 ;  /* 0x0000007471607225 */ /* 0x002fc600078e006a */
[----:B------:R1:W-:Y:S01]  /*5c70*/  @!P2 STG.E.U8 desc[UR36][R4.64+0x8], R99 ;  /* 0x000008630400a986 */ /* 0x0003e2000c101124 */
[----:B------:R-:W-:Y:S01]  /*5c80*/  IMAD.X R21, RZ, RZ, R21, P5 ;  /* 0x000000ffff157224 */ /* 0x000fe200028e0615 */
[C---:B------:R-:W-:Y:S02]  /*5c90*/  ISETP.LT.OR P5, PT, R3.reuse, 0x9, !P0 ;  /* 0x000000090300780c */ /* 0x040fe400047a1670 */
[----:B------:R-:W-:Y:S02]  /*5ca0*/  ISETP.LT.OR P2, PT, R3, 0xa, !P0 ;  /* 0x0000000a0300780c */ /* 0x000fe40004741670 */
[----:B------:R-:W-:Y:S01]  /*5cb0*/  IADD3 R20, P4, R96, R118, RZ ;  /* 0x0000007660147210 */ /* 0x000fe20007f9e0ff */
[----:B------:R-:W-:-:S12]  /*5cc0*/  @P1 BRA `(.L_x_41) ;  /* 0x00000000000c1947 */ /* 0x000fd80003800000 */
[----:B--2---:R-:W1:Y:S02]  /*5cd0*/  LDG.E.U8 R105, desc[UR36][R12.64+0x9] ;  /* 0x000009240c697981 */ /* 0x004e64000c1e1100 */
[----:B-1----:R-:W-:-:S05]  /*5ce0*/  PRMT R99, R105, 0x8880, RZ ;  /* 0x0000888069637816 */ /* 0x002fca00000000ff */
[----:B------:R-:W-:-:S07]  /*5cf0*/  IMAD R22, R99, R104, RZ ;  /* 0x0000006863167224 */ /* 0x000fce00078e02ff */
.L_x_41:
[----:B------:R-:W-:Y:S05]  /*5d00*/  BSYNC B1 ;  /* 0x0000000000017941 */ /* 0x000fea0003800000 */
.L_x_40:
[----:B------:R-:W-:Y:S01]  /*5d10*/  @!P1 IMAD R101, R101, R23, R22 ;  /* 0x0000001765659224 */ /* 0x000fe200078e0216 */
[----:B------:R-:W-:Y:S01]  /*5d20*/  BSSY B1, `(.L_x_42) ;  /* 0x0000007000017945 */ /* 0x000fe20003800000 */
[----:B------:R-:W-:-:S03]  /*5d30*/  IMAD R98, R21, R116, RZ ;  /* 0x0000007415627224 */ /* 0x000fc600078e02ff */
[----:B------:R3:W-:Y:S01]  /*5d40*/  @!P1 STG.E.U8 desc[UR36][R4.64+0x9], R101 ;  /* 0x0000096504009986 */ /* 0x0007e2000c101124 */
[----:B------:R-:W-:Y:S05]  /*5d50*/  @P5 BRA `(.L_x_43) ;  /* 0x00000000000c5947 */ /* 0x000fea0003800000 */
[----:B--2---:R-:W1:Y:S02]  /*5d60*/  LDG.E.U8 R105, desc[UR36][R14.64+0x8] ;  /* 0x000008240e697981 */ /* 0x004e64000c1e1100 */
[----:B-1----:R-:W-:-:S05]  /*5d70*/  PRMT R99, R105, 0x8880, RZ ;  /* 0x0000888069637816 */ /* 0x002fca00000000ff */
[----:B------:R-:W-:-:S07]  /*5d80*/  IMAD R22, R99, R104, RZ ;  /* 0x0000006863167224 */ /* 0x000fce00078e02ff */
.L_x_43:
[----:B------:R-:W-:Y:S05]  /*5d90*/  BSYNC B1 ;  /* 0x0000000000017941 */ /* 0x000fea0003800000 */
.L_x_42:
[----:B-1----:R-:W-:Y:S01]  /*5da0*/  @!P5 IMAD R99, R102, R23, R22 ;  /* 0x000000176663d224 */ /* 0x002fe200078e0216 */
[----:B------:R-:W-:Y:S01]  /*5db0*/  BSSY B1, `(.L_x_44) ;  /* 0x0000007000017945 */ /* 0x000fe20003800000 */
[----:B---3--:R-:W-:-:S03]  /*5dc0*/  IMAD R101, R113, R117, R98 ;  /* 0x0000007571657224 */ /* 0x008fc600078e0262 */
[----:B------:R1:W-:Y:S01]  /*5dd0*/  @!P5 STG.E.U8 desc[UR36][R6.64+0x8], R99 ;  /* 0x000008630600d986 */ /* 0x0003e2000c101124 */
[----:B------:R-:W-:Y:S05]  /*5de0*/  @P2 BRA `(.L_x_45) ;  /* 0x00000000000c2947 */ /* 0x000fea0003800000 */
[----:B--2---:R-:W1:Y:S02]  /*5df0*/  LDG.E.U8 R105, desc[UR36][R14.64+0x9] ;  /* 0x000009240e697981 */ /* 0x004e64000c1e1100 */
[----:B-1----:R-:W-:-:S05]  /*5e00*/  PRMT R99, R105, 0x8880, RZ ;  /* 0x0000888069637816 */ /* 0x002fca00000000ff */
[----:B------:R-:W-:-:S07]  /*5e10*/  IMAD R22, R99, R104, RZ ;  /* 0x0000006863167224 */ /* 0x000fce00078e02ff */
.L_x_45:
[----:B------:R-:W-:Y:S05]  /*5e20*/  BSYNC B1 ;  /* 0x0000000000017941 */ /* 0x000fea0003800000 */
.L_x_44:
[----:B------:R-:W-:Y:S01]  /*5e30*/  ISETP.GE.AND P1, PT, R112, 0x81, PT ;  /* 0x000000817000780c */ /* 0x000fe20003f26270 */
[----:B------:R-:W-:Y:S01]  /*5e40*/  @!P2 IMAD R103, R103, R23, R22 ;  /* 0x000000176767a224 */ /* 0x000fe200078e0216 */
[----:B------:R-:W-:Y:S01]  /*5e50*/  IADD3.X R21, R119, R97, R101, P4, !PT ;  /* 0x0000006177157210 */ /* 0x000fe200027fe465 */
[----:B------:R-:W-:Y:S01]  /*5e60*/  IMAD.WIDE.U32 R108, R113, R116, R108 ;  /* 0x00000074716c7225 */ /* 0x000fe200078e006c */
[----:B------:R-:W-:Y:S01]  /*5e70*/  ISETP.LT.OR P4, PT, R3, 0x1, !P1 ;  /* 0x000000010300780c */ /* 0x000fe20004f81670 */
[----:B------:R-:W-:Y:S01]  /*5e80*/  BSSY B1, `(.L_x_46) ;  /* 0x0000008000017945 */ /* 0x000fe20003800000 */
[----:B------:R3:W-:Y:S01]  /*5e90*/  @!P2 STG.E.U8 desc[UR36][R6.64+0x9], R103 ;  /* 0x000009670600a986 */ /* 0x0007e2000c101124 */
[----:B------:R-:W-:Y:S01]  /*5ea0*/  IADD3 R96, P2, P5, R110, R118, R108 ;  /* 0x000000766e607210 */ /* 0x000fe20007d5e06c */
[----:B------:R-:W-:-:S09]  /*5eb0*/  IMAD.IADD R108, R101, 0x1, R109 ;  /* 0x00000001656c7824 */ /* 0x000fd200078e026d */
[----:B------:R-:W-:Y:S05]  /*5ec0*/  @P4 BRA `(.L_x_47) ;  /* 0x00000000000c4947 */ /* 0x000fea0003800000 */
[----:B--2---:R-:W1:Y:S02]  /*5ed0*/  LDG.E.U8 R105, desc[UR36][R20.64] ;  /* 0x0000002414697981 */ /* 0x004e64000c1e1100 */
[----:B-1----:R-:W-:-:S05]  /*5ee0*/  PRMT R99, R105, 0x8880, RZ ;  /* 0x0000888069637816 */ /* 0x002fca00000000ff */
[----:B------:R-:W-:-:S07]  /*5ef0*/  IMAD R22, R99, R104, RZ ;  /* 0x0000006863167224 */ /* 0x000fce00078e02ff */
.L_x_47:
[----:B------:R-:W-:Y:S05]  /*5f00*/  BSYNC B1 ;  /* 0x0000000000017941 */ /* 0x000fea0003800000 */
.L_x_46:
[----:B-1----:R-:W-:Y:S01]  /*5f10*/  @!P4 IMAD R99, R88, R23, R22 ;  /* 0x000000175863c224 */ /* 0x002fe200078e0216 */
[----:B------:R-:W-:Y:S01]  /*5f20*/  IADD3.X R97, R107, R119, R108, P2, P5 ;  /* 0x000000776b617210 */ /* 0x000fe200017ea46c */
[----:B------:R-:W-:Y:S01]  /*5f30*/  BSSY B1, `(.L_x_48) ;  /* 0x0000009000017945 */ /* 0x000fe20003800000 */
[----:B------:R-:W-:Y:S02]  /*5f40*/  ISETP.GE.AND P2, PT, R112, 0x89, PT ;  /* 0x000000897000780c */ /* 0x000fe40003f46270 */
[----:B------:R1:W-:Y:S01]  /*5f50*/  @!P4 STG.E.U8 desc[UR36][R10.64], R99 ;  /* 0x000000630a00c986 */ /* 0x0003e2000c101124 */
[C---:B------:R-:W-:Y:S02]  /*5f60*/  ISETP.LT.OR P4, PT, R3.reuse, 0x2, !P1 ;  /* 0x000000020300780c */ /* 0x040fe40004f81670 */
[----:B------:R-:W-:-:S11]  /*5f70*/  ISETP.LT.OR P5, PT, R3, 0x1, !P2 ;  /* 0x000000010300780c */ /* 0x000fd600057a1670 */
[----:B-1----:R-:W-:Y:S05]  /*5f80*/  @P4 BRA `(.L_x_49) ;  /* 0x00000000000c4947 */ /* 0x002fea0003800000 */
[----:B--2---:R-:W2:Y:S02]  /*5f90*/  LDG.E.U8 R105, desc[UR36][R20.64+0x1] ;  /* 0x0000012414697981 */ /* 0x004ea4000c1e1100 */
[----:B--2---:R-:W-:-:S05]  /*5fa0*/  PRMT R99, R105, 0x8880, RZ ;  /* 0x0000888069637816 */ /* 0x004fca00000000ff */
[----:B------:R-:W-:-:S07]  /*5fb0*/  IMAD R22, R99, R104, RZ ;  /* 0x0000006863167224 */ /* 0x000fce00078e02ff */
.L_x_49:
[----:B------:R-:W-:Y:S05]  /*5fc0*/  BSYNC B1 ;  /* 0x0000000000017941 */ /* 0x000fea0003800000 */
.L_x_48:
[----:B------:R-:W-:Y:S01]  /*5fd0*/  @!P4 IMAD R89, R89, R23, R22 ;  /* 0x000000175959c224 */ /* 0x000fe200078e0216 */
[----:B------:R-:W-:Y:S04]  /*5fe0*/  BSSY B1, `(.L_x_50) ;  /* 0x0000006000017945 */ /* 0x000fe80003800000 */
[----:B------:R1:W-:Y:S01]  /*5ff0*/  @!P4 STG.E.U8 desc[UR36][R10.64+0x1], R89 ;  /* 0x000001590a00c986 */ /* 0x0003e2000c101124 */
[----:B------:R-:W-:Y:S05]  /*6000*/  @P5 BRA `(.L_x_51) ;  /* 0x00000000000c5947 */ /* 0x000fea0003800000 */
[----:B--2---:R-:W1:Y:S02]  /*6010*/  LDG.E.U8 R105, desc[UR36][R96.64] ;  /* 0x0000002460697981 */ /* 0x004e64000c1e1100 */
[----:B-1----:R-:W-:-:S05]  /*6020*/  PRMT R89, R105, 0x8880, RZ ;  /* 0x0000888069597816 */ /* 0x002fca00000000ff */
[----:B------:R-:W-:-:S07]  /*6030*/  IMAD R22, R89, R104, RZ ;  /* 0x0000006859167224 */ /* 0x000fce00078e02ff */
.L_x_51:
[----:B------:R-:W-:Y:S05]  /*6040*/  BSYNC B1 ;  /* 0x0000000000017941 */ /* 0x000fea0003800000 */
.L_x_50:
[C---:B------:R-:W-:Y:S01]  /*6050*/  ISETP.LT.OR P4, PT, R3.reuse, 0x2, !P2 ;  /* 0x000000020300780c */ /* 0x040fe20005781670 */
[----:B-1----:R-:W-:Y:S01]  /*6060*/  @!P5 IMAD R89, R90, R23, R22 ;  /* 0x000000175a59d224 */ /* 0x002fe200078e0216 */
[----:B------:R-:W-:Y:S04]  /*6070*/  BSSY B1, `(.L_x_52) ;  /* 0x0000007000017945 */ /* 0x000fe80003800000 */
[----:B------:R1:W-:Y:S01]  /*6080*/  @!P5 STG.E.U8 desc[UR36][R8.64], R89 ;  /* 0x000000590800d986 */ /* 0x0003e2000c101124 */
[----:B------:R-:W-:-:S06]  /*6090*/  ISETP.LT.OR P5, PT, R3, 0x9, !P1 ;  /* 0x000000090300780c */ /* 0x000fcc0004fa1670 */
[----:B------:R-:W-:Y:S07]  /*60a0*/  @P4 BRA `(.L_x_53) ;  /* 0x00000000000c4947 */ /* 0x000fee0003800000 */
[----:B--2---:R-:W1:Y:S02]  /*60b0*/  LDG.E.U8 R105, desc[UR36][R96.64+0x1] ;  /* 0x0000012460697981 */ /* 0x004e64000c1e1100 */
[----:B-1----:R-:W-:-:S05]  /*60c0*/  PRMT R89, R105, 0x8880, RZ ;  /* 0x0000888069597816 */ /* 0x002fca00000000ff */
[----:B------:R-:W-:-:S07]  /*60d0*/  IMAD R22, R89, R104, RZ ;  /* 0x0000006859167224 */ /* 0x000fce00078e02ff */
.L_x_53:
[----:B------:R-:W-:Y:S05]  /*60e0*/  BSYNC B1 ;  /* 0x0000000000017941 */ /* 0x000fea0003800000 */
.L_x_52:
[----:B------:R-:W-:Y:S01]  /*60f0*/  @!P4 IMAD R91, R91, R23, R22 ;  /* 0x000000175b5bc224 */ /* 0x000fe200078e0216 */
[----:B------:R-:W-:Y:S04]  /*6100*/  BSSY B1, `(.L_x_54) ;  /* 0x0000006000017945 */ /* 0x000fe80003800000 */
[----:B------:R4:W-:Y:S01]  /*6110*/  @!P4 STG.E.U8 desc[UR36][R8.64+0x1], R91 ;  /* 0x0000015b0800c986 */ /* 0x0009e2000c101124 */
[----:B------:R-:W-:Y:S05]  /*6120*/  @P5 BRA `(.L_x_55) ;  /* 0x00000000000c5947 */ /* 0x000fea0003800000 */
[----:B--2---:R-:W1:Y:S02]  /*6130*/  LDG.E.U8 R105, desc[UR36][R20.64+0x8] ;  /* 0x0000082414697981 */ /* 0x004e64000c1e1100 */
[----:B-1----:R-:W-:-:S05]  /*6140*/  PRMT R89, R105, 0x8880, RZ ;  /* 0x0000888069597816 */ /* 0x002fca00000000ff */
[----:B------:R-:W-:-:S07]  /*6150*/  IMAD R22, R89, R104, RZ ;  /* 0x0000006859167224 */ /* 0x000fce00078e02ff */
.L_x_55:
[----:B------:R-:W-:Y:S05]  /*6160*/  BSYNC B1 ;  /* 0x0000000000017941 */ /* 0x000fea0003800000 */
.L_x_54:
        /* <DEDUP_REMOVED lines=9> */
.L_x_57:
[----:B------:R-:W-:Y:S05]  /*6200*/  BSYNC B1 ;  /* 0x0000000000017941 */ /* 0x000fea0003800000 */
.L_x_56:
[----:B------:R-:W-:Y:S01]  /*6210*/  @!P4 IMAD R93, R93, R23, R22 ;  /* 0x000000175d5dc224 */ /* 0x000fe200078e0216 */
[----:B------:R-:W-:Y:S04]  /*6220*/  BSSY B1, `(.L_x_58) ;  /* 0x0000006000017945 */ /* 0x000fe80003800000 */
[----:B------:R0:W-:Y:S01]  /*6230*/  @!P4 STG.E.U8 desc[UR36][R10.64+0x9], R93 ;  /* 0x0000095d0a00c986 */ /* 0x0001e2000c101124 */
[----:B------:R-:W-:Y:S05]  /*6240*/  @P5 BRA `(.L_x_59) ;  /* 0x00000000000c5947 */ /* 0x000fea0003800000 */
[----:B--2---:R-:W1:Y:S02]  /*6250*/  LDG.E.U8 R105, desc[UR36][R96.64+0x8] ;  /* 0x0000082460697981 */ /* 0x004e64000c1e1100 */
[----:B-1----:R-:W-:-:S05]  /*6260*/  PRMT R89, R105, 0x8880, RZ ;  /* 0x0000888069597816 */ /* 0x002fca00000000ff */
[----:B------:R-:W-:-:S07]  /*6270*/  IMAD R22, R89, R104, RZ ;  /* 0x0000006859167224 */ /* 0x000fce00078e02ff */
.L_x_59:
[----:B------:R-:W-:Y:S05]  /*6280*/  BSYNC B1 ;  /* 0x0000000000017941 */ /* 0x000fea0003800000 */
.L_x_58:
        /* <DEDUP_REMOVED lines=9> */
.L_x_61:
[----:B------:R-:W-:Y:S05]  /*6320*/  BSYNC B1 ;  /* 0x0000000000017941 */ /* 0x000fea0003800000 */
.L_x_60:
[----:B------:R-:W-:Y:S01]  /*6330*/  @!P4 IMAD R95, R95, R23, R22 ;  /* 0x000000175f5fc224 */ /* 0x000fe200078e0216 */
[----:B------:R-:W-:Y:S04]  /*6340*/  BSSY B1, `(.L_x_62) ;  /* 0x0000006000017945 */ /* 0x000fe80003800000 */
[----:B------:R0:W-:Y:S01]  /*6350*/  @!P4 STG.E.U8 desc[UR36][R8.64+0x9], R95 ;  /* 0x0000095f0800c986 */ /* 0x0001e2000c101124 */
[----:B------:R-:W-:Y:S05]  /*6360*/  @P5 BRA `(.L_x_63) ;  /* 0x00000000000c5947 */ /* 0x000fea0003800000 */
[----:B--2---:R-:W1:Y:S02]  /*6370*/  LDG.E.U8 R105, desc[UR36][R12.64+0x10] ;  /* 0x000010240c697981 */ /* 0x004e64000c1e1100 */
[----:B-1----:R-:W-:-:S05]  /*6380*/  PRMT R89, R105, 0x8880, RZ ;  /* 0x0000888069597816 */ /* 0x002fca00000000ff */
[----:B------:R-:W-:-:S07]  /*6390*/  IMAD R22, R89, R104, RZ ;  /* 0x0000006859167224 */ /* 0x000fce00078e02ff */
.L_x_63:
[----:B------:R-:W-:Y:S05]  /*63a0*/  BSYNC B1 ;  /* 0x0000000000017941 */ /* 0x000fea0003800000 */
.L_x_62:
        /* <DEDUP_REMOVED lines=9> */
.L_x_65:
[----:B------:R-:W-:Y:S05]  /*6440*/  BSYNC B1 ;  /* 0x0000000000017941 */ /* 0x000fea0003800000 */
.L_x_64:
[----:B------:R-:W-:Y:S01]  /*6450*/  @!P4 IMAD R81, R81, R23, R22 ;  /* 0x000000175151c224 */ /* 0x000fe200078e0216 */
[----:B------:R-:W-:Y:S04]  /*6460*/  BSSY B1, `(.L_x_66) ;  /* 0x0000006000017945 */ /* 0x000fe80003800000 */
[----:B------:R0:W-:Y:S01]  /*6470*/  @!P4 STG.E.U8 desc[UR36][R4.64+0x11], R81 ;  /* 0x000011510400c986 */ /* 0x0001e2000c101124 */
[----:B------:R-:W-:Y:S05]  /*6480*/  @P5 BRA `(.L_x_67) ;  /* 0x00000000000c5947 */ /* 0x000fea0003800000 */
[----:B--2---:R-:W0:Y:S02]  /*6490*/  LDG.E.U8 R105, desc[UR36][R14.64+0x10] ;  /* 0x000010240e697981 */ /* 0x004e24000c1e1100 */
[----:B0-----:R-:W-:-:S05]  /*64a0*/  PRMT R81, R105, 0x8880, RZ ;  /* 0x0000888069517816 */ /* 0x001fca00000000ff */
[----:B------:R-:W-:-:S07]  /*64b0*/  IMAD R22, R81, R104, RZ ;  /* 0x0000006851167224 */ /* 0x000fce00078e02ff */
.L_x_67:
[----:B------:R-:W-:Y:S05]  /*64c0*/  BSYNC B1 ;  /* 0x0000000000017941 */ /* 0x000fea0003800000 */
.L_x_66:
[C---:B------:R-:W-:Y:S01]  /*64d0*/  ISETP.LT.OR P4, PT, R3.reuse, 0x12, !P0 ;  /* 0x000000120300780c */ /* 0x040fe20004781670 */
[----:B0-----:R-:W-:Y:S01]  /*64e0*/  @!P5 IMAD R81, R82, R23, R22 ;  /* 0x000000175251d224 */ /* 0x001fe200078e0216 */
[----:B------:R-:W-:Y:S04]  /*64f0*/  BSSY B1, `(.L_x_68) ;  /* 0x0000007000017945 */ /* 0x000fe80003800000 */
[----:B------:R0:W-:Y:S01]  /*6500*/  @!P5 STG.E.U8 desc[UR36][R6.64+0x10], R81 ;  /* 0x000010510600d986 */ /* 0x0001e2000c101124 */
[----:B------:R-:W-:-:S06]  /*6510*/  ISETP.LT.OR P5, PT, R3, 0x19, !P3 ;  /* 0x000000190300780c */ /* 0x000fcc0005fa1670 */
[----:B------:R-:W-:Y:S07]  /*6520*/  @P4 BRA `(.L_x_69) ;  /* 0x00000000000c4947 */ /* 0x000fee0003800000 */
[----:B--2---:R-:W0:Y:S02]  /*6530*/  LDG.E.U8 R105, desc[UR36][R14.64+0x11] ;  /* 0x000011240e697981 */ /* 0x004e24000c1e1100 */
[----:B0-----:R-:W-:-:S05]  /*6540*/  PRMT R81, R105, 0x8880, RZ ;  /* 0x0000888069517816 */ /* 0x001fca00000000ff */
[----:B------:R-:W-:-:S07]  /*6550*/  IMAD R22, R81, R104, RZ ;  /* 0x0000006851167224 */ /* 0x000fce00078e02ff */
.L_x_69:
[----:B------:R-:W-:Y:S05]  /*6560*/  BSYNC B1 ;  /* 0x0000000000017941 */ /* 0x000fea0003800000 */
.L_x_68:
[----:B------:R-:W-:Y:S01]  /*6570*/  @!P4 IMAD R83, R83, R23, R22 ;  /* 0x000000175353c224 */ /* 0x000fe200078e0216 */
[----:B------:R-:W-:Y:S04]  /*6580*/  BSSY B1, `(.L_x_70) ;  /* 0x0000006000017945 */ /* 0x000fe80003800000 */
[----:B------:R0:W-:Y:S01]  /*6590*/  @!P4 STG.E.U8 desc[UR36][R6.64+0x11], R83 ;  /* 0x000011530600c986 */ /* 0x0001e2000c101124 */
[----:B------:R-:W-:Y:S05]  /*65a0*/  @P5 BRA `(.L_x_71) ;  /* 0x00000000000c5947 */ /* 0x000fea0003800000 */
[----:B--2---:R-:W0:Y:S02]  /*65b0*/  LDG.E.U8 R105, desc[UR36][R12.64+0x18] ;  /* 0x000018240c697981 */ /* 0x004e24000c1e1100 */
[----:B0-----:R-:W-:-:S05]  /*65c0*/  PRMT R81, R105, 0x8880, RZ ;  /* 0x0000888069517816 */ /* 0x001fca00000000ff */
[----:B------:R-:W-:-:S07]  /*65d0*/  IMAD R22, R81, R104, RZ ;  /* 0x0000006851167224 */ /* 0x000fce00078e02ff */
.L_x_71:
[----:B------:R-:W-:Y:S05]  /*65e0*/  BSYNC B1 ;  /* 0x0000000000017941 */ /* 0x000fea0003800000 */
.L_x_70:
        /* <DEDUP_REMOVED lines=9> */
.L_x_73:
[----:B------:R-:W-:Y:S05]  /*6680*/  BSYNC B1 ;  /* 0x0000000000017941 */ /* 0x000fea0003800000 */
.L_x_72:
[----:B------:R-:W-:Y:S01]  /*6690*/  @!P4 IMAD R85, R85, R23, R22 ;  /* 0x000000175555c224 */ /* 0x000fe200078e0216 */
[----:B------:R-:W-:Y:S04]  /*66a0*/  BSSY B1, `(.L_x_74) ;  /* 0x0000006000017945 */ /* 0x000fe80003800000 */
[----:B------:R0:W-:Y:S01]  /*66b0*/  @!P4 STG.E.U8 desc[UR36][R4.64+0x19], R85 ;  /* 0x000019550400c986 */ /* 0x0001e2000c101124 */
[----:B------:R-:W-:Y:S05]  /*66c0*/  @P5 BRA `(.L_x_75) ;  /* 0x00000000000c5947 */ /* 0x000fea0003800000 */
[----:B--2---:R-:W0:Y:S02]  /*66d0*/  LDG.E.U8 R105, desc[UR36][R14.64+0x18] ;  /* 0x000018240e697981 */ /* 0x004e24000c1e1100 */
[----:B0-----:R-:W-:-:S05]  /*66e0*/  PRMT R81, R105, 0x8880, RZ ;  /* 0x0000888069517816 */ /* 0x001fca00000000ff */
[----:B------:R-:W-:-:S07]  /*66f0*/  IMAD R22, R81, R104, RZ ;  /* 0x0000006851167224 */ /* 0x000fce00078e02ff */
.L_x_75:
[----:B------:R-:W-:Y:S05]  /*6700*/  BSYNC B1 ;  /* 0x0000000000017941 */ /* 0x000fea0003800000 */
.L_x_74:
        /* <DEDUP_REMOVED lines=9> */
.L_x_77:
[----:B------:R-:W-:Y:S05]  /*67a0*/  BSYNC B1 ;  /* 0x0000000000017941 */ /* 0x000fea0003800000 */
.L_x_76:
[----:B------:R-:W-:Y:S01]  /*67b0*/  @!P4 IMAD R87, R87, R23, R22 ;  /* 0x000000175757c224 */ /* 0x000fe200078e0216 */
[----:B------:R-:W-:Y:S04]  /*67c0*/  BSSY B1, `(.L_x_78) ;  /* 0x0000006000017945 */ /* 0x000fe80003800000 */
[----:B------:R0:W-:Y:S01]  /*67d0*/  @!P4 STG.E.U8 desc[UR36][R6.64+0x19], R87 ;  /* 0x000019570600c986 */ /* 0x0001e2000c101124 */
[----:B------:R-:W-:Y:S05]  /*67e0*/  @P5 BRA `(.L_x_79) ;  /* 0x00000000000c5947 */ /* 0x000fea0003800000 */
[----:B--2---:R-:W0:Y:S02]  /*67f0*/  LDG.E.U8 R105, desc[UR36][R20.64+0x10] ;  /* 0x0000102414697981 */ /* 0x004e24000c1e1100 */
[----:B0-----:R-:W-:-:S05]  /*6800*/  PRMT R81, R105, 0x8880, RZ ;  /* 0x0000888069517816 */ /* 0x001fca00000000ff */
[----:B------:R-:W-:-:S07]  /*6810*/  IMAD R22, R81, R104, RZ ;  /* 0x0000006851167224 */ /* 0x000fce00078e02ff */
.L_x_79:
[----:B------:R-:W-:Y:S05]  /*6820*/  BSYNC B1 ;  /* 0x0000000000017941 */ /* 0x000fea0003800000 */
.L_x_78:
        /* <DEDUP_REMOVED lines=9> */
.L_x_81:
[----:B------:R-:W-:Y:S05]  /*68c0*/  BSYNC B1 ;  /* 0x0000000000017941 */ /* 0x000fea0003800000 */
.L_x_80:
[----:B------:R-:W-:Y:S01]  /*68d0*/  @!P4 IMAD R73, R73, R23, R22 ;  /* 0x000000174949c224 */ /* 0x000fe200078e0216 */
[----:B------:R-:W-:Y:S04]  /*68e0*/  BSSY B1, `(.L_x_82) ;  /* 0x0000006000017945 */ /* 0x000fe80003800000 */
[----:B------:R0:W-:Y:S01]  /*68f0*/  @!P4 STG.E.U8 desc[UR36][R10.64+0x11], R73 ;  /* 0x000011490a00c986 */ /* 0x0001e2000c101124 */
[----:B------:R-:W-:Y:S05]  /*6900*/  @P5 BRA `(.L_x_83) ;  /* 0x00000000000c5947 */ /* 0x000fea0003800000 */
[----:B--2---:R-:W0:Y:S02]  /*6910*/  LDG.E.U8 R105, desc[UR36][R96.64+0x10] ;  /* 0x0000102460697981 */ /* 0x004e24000c1e1100 */
[----:B0-----:R-:W-:-:S05]  /*6920*/  PRMT R73, R105, 0x8880, RZ ;  /* 0x0000888069497816 */ /* 0x001fca00000000ff */
[----:B------:R-:W-:-:S07]  /*6930*/  IMAD R22, R73, R104, RZ ;  /* 0x0000006849167224 */ /* 0x000fce00078e02ff */
.L_x_83:
[----:B------:R-:W-:Y:S05]  /*6940*/  BSYNC B1 ;  /* 0x0000000000017941 */ /* 0x000fea0003800000 */
.L_x_82:
        /* <DEDUP_REMOVED lines=9> */
.L_x_85:
[----:B------:R-:W-:Y:S05]  /*69e0*/  BSYNC B1 ;  /* 0x0000000000017941 */ /* 0x000fea0003800000 */
.L_x_84:
[----:B------:R-:W-:Y:S01]  /*69f0*/  @!P4 IMAD R75, R75, R23, R22 ;  /* 0x000000174b4bc224 */ /* 0x000fe200078e0216 */
[----:B------:R-:W-:Y:S04]  /*6a00*/  BSSY B1, `(.L_x_86) ;  /* 0x0000006000017945 */ /* 0x000fe80003800000 */
[----:B------:R0:W-:Y:S01]  /*6a10*/  @!P4 STG.E.U8 desc[UR36][R8.64+0x11], R75 ;  /* 0x0000114b0800c986 */ /* 0x0001e2000c101124 */
[----:B------:R-:W-:Y:S05]  /*6a20*/  @P5 BRA `(.L_x_87) ;  /* 0x00000000000c5947 */ /* 0x000fea0003800000 */
[----:B--2---:R-:W0:Y:S02]  /*6a30*/  LDG.E.U8 R105, desc[UR36][R20.64+0x18] ;  /* 0x0000182414697981 */ /* 0x004e24000c1e1100 */
[----:B0-----:R-:W-:-:S05]  /*6a40*/  PRMT R73, R105, 0x8880, RZ ;  /* 0x0000888069497816 */ /* 0x001fca00000000ff */
[----:B------:R-:W-:-:S07]  /*6a50*/  IMAD R22, R73, R104, RZ ;  /* 0x0000006849167224 */ /* 0x000fce00078e02ff */
.L_x_87:
[----:B------:R-:W-:Y:S05]  /*6a60*/  BSYNC B1 ;  /* 0x0000000000017941 */ /* 0x000fea0003800000 */
.L_x_86:
        /* <DEDUP_REMOVED lines=9> */
.L_x_89:
[----:B------:R-:W-:Y:S05]  /*6b00*/  BSYNC B1 ;  /* 0x0000000000017941 */ /* 0x000fea0003800000 */
.L_x_88:
[----:B------:R-:W-:Y:S01]  /*6b10*/  @!P4 IMAD R77, R77, R23, R22 ;  /* 0x000000174d4dc224 */ /* 0x000fe200078e0216 */
[----:B------:R-:W-:Y:S04]  /*6b20*/  BSSY B1, `(.L_x_90) ;  /* 0x0000006000017945 */ /* 0x000fe80003800000 */
[----:B------:R0:W-:Y:S01]  /*6b30*/  @!P4 STG.E.U8 desc[UR36][R10.64+0x19], R77 ;  /* 0x0000194d0a00c986 */ /* 0x0001e2000c101124 */
[----:B------:R-:W-:Y:S05]  /*6b40*/  @P5 BRA `(.L_x_91) ;  /* 0x00000000000c5947 */ /* 0x000fea0003800000 */
[----:B--2---:R-:W0:Y:S02]  /*6b50*/  LDG.E.U8 R105, desc[UR36][R96.64+0x18] ;  /* 0x0000182460697981 */ /* 0x004e24000c1e1100 */
[----:B0-----:R-:W-:-:S05]  /*6b60*/  PRMT R73, R105, 0x8880, RZ ;  /* 0x0000888069497816 */ /* 0x001fca00000000ff */
[----:B------:R-:W-:-:S07]  /*6b70*/  IMAD R22, R73, R104, RZ ;  /* 0x0000006849167224 */ /* 0x000fce00078e02ff */
.L_x_91:
[----:B------:R-:W-:Y:S05]  /*6b80*/  BSYNC B1 ;  /* 0x0000000000017941 */ /* 0x000fea0003800000 */
.L_x_90:
        /* <DEDUP_REMOVED lines=9> */
.L_x_93:
[----:B------:R-:W-:Y:S05]  /*6c20*/  BSYNC B1 ;  /* 0x0000000000017941 */ /* 0x000fea0003800000 */
.L_x_92:
[----:B------:R-:W-:Y:S01]  /*6c30*/  @!P4 IMAD R79, R79, R23, R22 ;  /* 0x000000174f4fc224 */ /* 0x000fe200078e0216 */
[----:B------:R-:W-:Y:S04]  /*6c40*/  BSSY B1, `(.L_x_94) ;  /* 0x0000006000017945 */ /* 0x000fe80003800000 */
[----:B------:R0:W-:Y:S01]  /*6c50*/  @!P4 STG.E.U8 desc[UR36][R8.64+0x19], R79 ;  /* 0x0000194f0800c986 */ /* 0x0001e2000c101124 */
[----:B------:R-:W-:Y:S05]  /*6c60*/  @P5 BRA `(.L_x_95) ;  /* 0x00000000000c5947 */ /* 0x000fea0003800000 */
[----:B--2---:R-:W0:Y:S02]  /*6c70*/  LDG.E.U8 R105, desc[UR36][R12.64+0x20] ;  /* 0x000020240c697981 */ /* 0x004e24000c1e1100 */
[----:B0-----:R-:W-:-:S05]  /*6c80*/  PRMT R73, R105, 0x8880, RZ ;  /* 0x0000888069497816 */ /* 0x001fca00000000ff */
[----:B------:R-:W-:-:S07]  /*6c90*/  IMAD R22, R73, R104, RZ ;  /* 0x0000006849167224 */ /* 0x000fce00078e02ff */
.L_x_95:
[----:B------:R-:W-:Y:S05]  /*6ca0*/  BSYNC B1 ;  /* 0x0000000000017941 */ /* 0x000fea0003800000 */
.L_x_94:
        /* <DEDUP_REMOVED lines=9> */
.L_x_97:
[----:B------:R-:W-:Y:S05]  /*6d40*/  BSYNC B1 ;  /* 0x0000000000017941 */ /* 0x000fea0003800000 */
.L_x_96:
[----:B------:R-:W-:Y:S01]  /*6d50*/  @!P4 IMAD R65, R65, R23, R22 ;  /* 0x000000174141c224 */ /* 0x000fe200078e0216 */
[----:B------:R-:W-:Y:S04]  /*6d60*/  BSSY B1, `(.L_x_98) ;  /* 0x0000006000017945 */ /* 0x000fe80003800000 */
[----:B------:R0:W-:Y:S01]  /*6d70*/  @!P4 STG.E.U8 desc[UR36][R4.64+0x21], R65 ;  /* 0x000021410400c986 */ /* 0x0001e2000c101124 */
[----:B------:R-:W-:Y:S05]  /*6d80*/  @P5 BRA `(.L_x_99) ;  /* 0x00000000000c5947 */ /* 0x000fea0003800000 */
[----:B--2---:R-:W0:Y:S02]  /*6d90*/  LDG.E.U8 R105, desc[UR36][R14.64+0x20] ;  /* 0x000020240e697981 */ /* 0x004e24000c1e1100 */
[----:B0-----:R-:W-:-:S05]  /*6da0*/  PRMT R65, R105, 0x8880, RZ ;  /* 0x0000888069417816 */ /* 0x001fca00000000ff */
[----:B------:R-:W-:-:S07]  /*6db0*/  IMAD R22, R65, R104, RZ ;  /* 0x0000006841167224 */ /* 0x000fce00078e02ff */
.L_x_99:
[----:B------:R-:W-:Y:S05]  /*6dc0*/  BSYNC B1 ;  /* 0x0000000000017941 */ /* 0x000fea0003800000 */
.L_x_98:
        /* <DEDUP_REMOVED lines=9> */
.L_x_101:
[----:B------:R-:W-:Y:S05]  /*6e60*/  BSYNC B1 ;  /* 0x0000000000017941 */ /* 0x000fea0003800000 */
.L_x_100:
[----:B------:R-:W-:Y:S01]  /*6e70*/  @!P4 IMAD R67, R67, R23, R22 ;  /* 0x000000174343c224 */ /* 0x000fe200078e0216 */
[----:B------:R-:W-:Y:S04]  /*6e80*/  BSSY B1, `(.L_x_102) ;  /* 0x0000006000017945 */ /* 0x000fe80003800000 */
[----:B------:R0:W-:Y:S01]  /*6e90*/  @!P4 STG.E.U8 desc[UR36][R6.64+0x21], R67 ;  /* 0x000021430600c986 */ /* 0x0001e2000c101124 */
[----:B------:R-:W-:Y:S05]  /*6ea0*/  @P5 BRA `(.L_x_103) ;  /* 0x00000000000c5947 */ /* 0x000fea0003800000 */
[----:B--2---:R-:W0:Y:S02]  /*6eb0*/  LDG.E.U8 R105, desc[UR36][R12.64+0x28] ;  /* 0x000028240c697981 */ /* 0x004e24000c1e1100 */
[----:B0-----:R-:W-:-:S05]  /*6ec0*/  PRMT R65, R105, 0x8880, RZ ;  /* 0x0000888069417816 */ /* 0x001fca00000000ff */
[----:B------:R-:W-:-:S07]  /*6ed0*/  IMAD R22, R65, R104, RZ ;  /* 0x0000006841167224 */ /* 0x000fce00078e02ff */
.L_x_103:
[----:B------:R-:W-:Y:S05]  /*6ee0*/  BSYNC B1 ;  /* 0x0000000000017941 */ /* 0x000fea0003800000 */
.L_x_102:
        /* <DEDUP_REMOVED lines=9> */
.L_x_105:
[----:B------:R-:W-:Y:S05]  /*6f80*/  BSYNC B1 ;  /* 0x0000000000017941 */ /* 0x000fea0003800000 */
.L_x_104:
[----:B------:R-:W-:Y:S01]  /*6f90*/  @!P4 IMAD R69, R69, R23, R22 ;  /* 0x000000174545c224 */ /* 0x000fe200078e0216 */
[----:B------:R-:W-:Y:S04]  /*6fa0*/  BSSY B1, `(.L_x_106) ;  /* 0x0000006000017945 */ /* 0x000fe80003800000 */
[----:B------:R0:W-:Y:S01]  /*6fb0*/  @!P4 STG.E.U8 desc[UR36][R4.64+0x29], R69 ;  /* 0x000029450400c986 */ /* 0x0001e2000c101124 */
[----:B------:R-:W-:Y:S05]  /*6fc0*/  @P5 BRA `(.L_x_107) ;  /* 0x00000000000c5947 */ /* 0x000fea0003800000 */
[----:B--2---:R-:W0:Y:S02]  /*6fd0*/  LDG.E.U8 R105, desc[UR36][R14.64+0x28] ;  /* 0x000028240e697981 */ /* 0x004e24000c1e1100 */
[----:B0-----:R-:W-:-:S05]  /*6fe0*/  PRMT R65, R105, 0x8880, RZ ;  /* 0x0000888069417816 */ /* 0x001fca00000000ff */
[----:B------:R-:W-:-:S07]  /*6ff0*/  IMAD R22, R65, R104, RZ ;  /* 0x0000006841167224 */ /* 0x000fce00078e02ff */
.L_x_107:
[----:B------:R-:W-:Y:S05]  /*7000*/  BSYNC B1 ;  /* 0x0000000000017941 */ /* 0x000fea0003800000 */
.L_x_106:
        /* <DEDUP_REMOVED lines=9> */
.L_x_109:
[----:B------:R-:W-:Y:S05]  /*70a0*/  BSYNC B1 ;  /* 0x0000000000017941 */ /* 0x000fea0003800000 */
.L_x_108:
[----:B------:R-:W-:Y:S01]  /*70b0*/  @!P4 IMAD R71, R71, R23, R22 ;  /* 0x000000174747c224 */ /* 0x000fe200078e0216 */
[----:B------:R-:W-:Y:S04]  /*70c0*/  BSSY B1, `(.L_x_110) ;  /* 0x0000006000017945 */ /* 0x000fe80003800000 */
[----:B------:R0:W-:Y:S01]  /*70d0*/  @!P4 STG.E.U8 desc[UR36][R6.64+0x29], R71 ;  /* 0x000029470600c986 */ /* 0x0001e2000c101124 */
[----:B------:R-:W-:Y:S05]  /*70e0*/  @P5 BRA `(.L_x_111) ;  /* 0x00000000000c5947 */ /* 0x000fea0003800000 */
[----:B--2---:R-:W0:Y:S02]  /*70f0*/  LDG.E.U8 R105, desc[UR36][R20.64+0x20] ;  /* 0x0000202414697981 */ /* 0x004e24000c1e1100 */
[----:B0-----:R-:W-:-:S05]  /*7100*/  PRMT R65, R105, 0x8880, RZ ;  /* 0x0000888069417816 */ /* 0x001fca00000000ff */
[----:B------:R-:W-:-:S07]  /*7110*/  IMAD R22, R65, R104, RZ ;  /* 0x0000006841167224 */ /* 0x000fce00078e02ff */
.L_x_111:
[----:B------:R-:W-:Y:S05]  /*7120*/  BSYNC B1 ;  /* 0x0000000000017941 */ /* 0x000fea0003800000 */
.L_x_110:
        /* <DEDUP_REMOVED lines=9> */
.L_x_113:
[----:B------:R-:W-:Y:S05]  /*71c0*/  BSYNC B1 ;  /* 0x0000000000017941 */ /* 0x000fea0003800000 */
.L_x_112:
[----:B------:R-:W-:Y:S01]  /*71d0*/  @!P4 IMAD R57, R57, R23, R22 ;  /* 0x000000173939c224 */ /* 0x000fe200078e0216 */
[----:B------:R-:W-:Y:S04]  /*71e0*/  BSSY B1, `(.L_x_114) ;  /* 0x0000006000017945 */ /* 0x000fe80003800000 */
[----:B------:R0:W-:Y:S01]  /*71f0*/  @!P4 STG.E.U8 desc[UR36][R10.64+0x21], R57 ;  /* 0x000021390a00c986 */ /* 0x0001e2000c101124 */
[----:B------:R-:W-:Y:S05]  /*7200*/  @P5 BRA `(.L_x_115) ;  /* 0x00000000000c5947 */ /* 0x000fea0003800000 */
[----:B--2---:R-:W0:Y:S02]  /*7210*/  LDG.E.U8 R105, desc[UR36][R96.64+0x20] ;  /* 0x0000202460697981 */ /* 0x004e24000c1e1100 */
[----:B0-----:R-:W-:-:S05]  /*7220*/  PRMT R57, R105, 0x8880, RZ ;  /* 0x0000888069397816 */ /* 0x001fca00000000ff */
[----:B------:R-:W-:-:S07]  /*7230*/  IMAD R22, R57, R104, RZ ;  /* 0x0000006839167224 */ /* 0x000fce00078e02ff */
.L_x_115:
[----:B------:R-:W-:Y:S05]  /*7240*/  BSYNC B1 ;  /* 0x0000000000017941 */ /* 0x000fea0003800000 */
.L_x_114:
        /* <DEDUP_REMOVED lines=9> */
.L_x_117:
[----:B------:R-:W-:Y:S05]  /*72e0*/  BSYNC B1 ;  /* 0x0000000000017941 */ /* 0x000fea0003800000 */
.L_x_116:
[----:B------:R-:W-:Y:S01]  /*72f0*/  @!P4 IMAD R59, R59, R23, R22 ;  /* 0x000000173b3bc224 */ /* 0x000fe200078e0216 */
[----:B------:R-:W-:Y:S04]  /*7300*/  BSSY B1, `(.L_x_118) ;  /* 0x0000006000017945 */ /* 0x000fe80003800000 */
[----:B------:R0:W-:Y:S01]  /*7310*/  @!P4 STG.E.U8 desc[UR36][R8.64+0x21], R59 ;  /* 0x0000213b0800c986 */ /* 0x0001e2000c101124 */
[----:B------:R-:W-:Y:S05]  /*7320*/  @P5 BRA `(.L_x_119) ;  /* 0x00000000000c5947 */ /* 0x000fea0003800000 */
[----:B--2---:R-:W0:Y:S02]  /*7330*/  LDG.E.U8 R105, desc[UR36][R20.64+0x28] ;  /* 0x0000282414697981 */ /* 0x004e24000c1e1100 */
[----:B0-----:R-:W-:-:S05]  /*7340*/  PRMT R57, R105, 0x8880, RZ ;  /* 0x0000888069397816 */ /* 0x001fca00000000ff */
[----:B------:R-:W-:-:S07]  /*7350*/  IMAD R22, R57, R104, RZ ;  /* 0x0000006839167224 */ /* 0x000fce00078e02ff */
.L_x_119:
[----:B------:R-:W-:Y:S05]  /*7360*/  BSYNC B1 ;  /* 0x0000000000017941 */ /* 0x000fea0003800000 */
.L_x_118:
        /* <DEDUP_REMOVED lines=9> */
.L_x_121:
[----:B------:R-:W-:Y:S05]  /*7400*/  BSYNC B1 ;  /* 0x0000000000017941 */ /* 0x000fea0003800000 */
.L_x_120:
[----:B------:R-:W-:Y:S01]  /*7410*/  @!P4 IMAD R61, R61, R23, R22 ;  /* 0x000000173d3dc224 */ /* 0x000fe200078e0216 */
[----:B------:R-:W-:Y:S04]  /*7420*/  BSSY B1, `(.L_x_122) ;  /* 0x0000006000017945 */ /* 0x000fe80003800000 */
[----:B------:R0:W-:Y:S01]  /*7430*/  @!P4 STG.E.U8 desc[UR36][R10.64+0x29], R61 ;  /* 0x0000293d0a00c986 */ /* 0x0001e2000c101124 */
[----:B------:R-:W-:Y:S05]  /*7440*/  @P5 BRA `(.L_x_123) ;  /* 0x00000000000c5947 */ /* 0x000fea0003800000 */
[----:B--2---:R-:W0:Y:S02]  /*7450*/  LDG.E.U8 R105, desc[UR36][R96.64+0x28] ;  /* 0x0000282460697981 */ /* 0x004e24000c1e1100 */
[----:B0-----:R-:W-:-:S05]  /*7460*/  PRMT R57, R105, 0x8880, RZ ;  /* 0x0000888069397816 */ /* 0x001fca00000000ff */
[----:B------:R-:W-:-:S07]  /*7470*/  IMAD R22, R57, R104, RZ ;  /* 0x0000006839167224 */ /* 0x000fce00078e02ff */
.L_x_123:
[----:B------:R-:W-:Y:S05]  /*7480*/  BSYNC B1 ;  /* 0x0000000000017941 */ /* 0x000fea0003800000 */
.L_x_122:
        /* <DEDUP_REMOVED lines=9> */
.L_x_125:
[----:B------:R-:W-:Y:S05]  /*7520*/  BSYNC B1 ;  /* 0x0000000000017941 */ /* 0x000fea0003800000 */
.L_x_124:
[----:B------:R-:W-:Y:S01]  /*7530*/  @!P4 IMAD R63, R63, R23, R22 ;  /* 0x000000173f3fc224 */ /* 0x000fe200078e0216 */
[----:B------:R-:W-:Y:S04]  /*7540*/  BSSY B1, `(.L_x_126) ;  /* 0x0000006000017945 */ /* 0x000fe80003800000 */
[----:B------:R0:W-:Y:S01]  /*7550*/  @!P4 STG.E.U8 desc[UR36][R8.64+0x29], R63 ;  /* 0x0000293f0800c986 */ /* 0x0001e2000c101124 */
[----:B------:R-:W-:Y:S05]  /*7560*/  @P5 BRA `(.L_x_127) ;  /* 0x00000000000c5947 */ /* 0x000fea0003800000 */
[----:B--2---:R-:W0:Y:S02]  /*7570*/  LDG.E.U8 R105, desc[UR36][R12.64+0x30] ;  /* 0x000030240c697981 */ /* 0x004e24000c1e1100 */
[----:B0-----:R-:W-:-:S05]  /*7580*/  PRMT R57, R105, 0x8880, RZ ;  /* 0x0000888069397816 */ /* 0x001fca00000000ff */
[----:B------:R-:W-:-:S07]  /*7590*/  IMAD R22, R57, R104, RZ ;  /* 0x0000006839167224 */ /* 0x000fce00078e02ff */
.L_x_127:
[----:B------:R-:W-:Y:S05]  /*75a0*/  BSYNC B1 ;  /* 0x0000000000017941 */ /* 0x000fea0003800000 */
.L_x_126:
        /* <DEDUP_REMOVED lines=9> */
.L_x_129:
[----:B------:R-:W-:Y:S05]  /*7640*/  BSYNC B1 ;  /* 0x0000000000017941 */ /* 0x000fea0003800000 */
.L_x_128:
[----:B------:R-:W-:Y:S01]  /*7650*/  @!P4 IMAD R49, R49, R23, R22 ;  /* 0x000000173131c224 */ /* 0x000fe200078e0216 */
[----:B------:R-:W-:Y:S04]  /*7660*/  BSSY B1, `(.L_x_130) ;  /* 0x0000006000017945 */ /* 0x000fe80003800000 */
[----:B------:R0:W-:Y:S01]  /*7670*/  @!P4 STG.E.U8 desc[UR36][R4.64+0x31], R49 ;  /* 0x000031310400c986 */ /* 0x0001e2000c101124 */
[----:B------:R-:W-:Y:S05]  /*7680*/  @P5 BRA `(.L_x_131) ;  /* 0x00000000000c5947 */ /* 0x000fea0003800000 */
[----:B--2---:R-:W0:Y:S02]  /*7690*/  LDG.E.U8 R105, desc[UR36][R14.64+0x30] ;  /* 0x000030240e697981 */ /* 0x004e24000c1e1100 */
[----:B0-----:R-:W-:-:S05]  /*76a0*/  PRMT R49, R105, 0x8880, RZ ;  /* 0x0000888069317816 */ /* 0x001fca00000000ff */
[----:B------:R-:W-:-:S07]  /*76b0*/  IMAD R22, R49, R104, RZ ;  /* 0x0000006831167224 */ /* 0x000fce00078e02ff */
.L_x_131:
[----:B------:R-:W-:Y:S05]  /*76c0*/  BSYNC B1 ;  /* 0x0000000000017941 */ /* 0x000fea0003800000 */
.L_x_130:
        /* <DEDUP_REMOVED lines=9> */
.L_x_133:
[----:B------:R-:W-:Y:S05]  /*7760*/  BSYNC B1 ;  /* 0x0000000000017941 */ /* 0x000fea0003800000 */
.L_x_132:
[----:B------:R-:W-:Y:S01]  /*7770*/  @!P4 IMAD R51, R51, R23, R22 ;  /* 0x000000173333c224 */ /* 0x000fe200078e0216 */
[----:B------:R-:W-:Y:S04]  /*7780*/  BSSY B1, `(.L_x_134) ;  /* 0x0000006000017945 */ /* 0x000fe80003800000 */
[----:B------:R0:W-:Y:S01]  /*7790*/  @!P4 STG.E.U8 desc[UR36][R6.64+0x31], R51 ;  /* 0x000031330600c986 */ /* 0x0001e2000c101124 */
[----:B------:R-:W-:Y:S05]  /*77a0*/  @P5 BRA `(.L_x_135) ;  /* 0x00000000000c5947 */ /* 0x000fea0003800000 */
[----:B--2---:R-:W0:Y:S02]  /*77b0*/  LDG.E.U8 R105, desc[UR36][R12.64+0x38] ;  /* 0x000038240c697981 */ /* 0x004e24000c1e1100 */
[----:B0-----:R-:W-:-:S05]  /*77c0*/  PRMT R49, R105, 0x8880, RZ ;  /* 0x0000888069317816 */ /* 0x001fca00000000ff */
[----:B------:R-:W-:-:S07]  /*77d0*/  IMAD R22, R49, R104, RZ ;  /* 0x0000006831167224 */ /* 0x000fce00078e02ff */
.L_x_135:
[----:B------:R-:W-:Y:S05]  /*77e0*/  BSYNC B1 ;  /* 0x0000000000017941 */ /* 0x000fea0003800000 */
.L_x_134:
        /* <DEDUP_REMOVED lines=9> */
.L_x_137:
[----:B------:R-:W-:Y:S05]  /*7880*/  BSYNC B1 ;  /* 0x0000000000017941 */ /* 0x000fea0003800000 */
.L_x_136:
[----:B------:R-:W-:Y:S01]  /*7890*/  @!P4 IMAD R53, R53, R23, R22 ;  /* 0x000000173535c224 */ /* 0x000fe200078e0216 */
[----:B------:R-:W-:Y:S04]  /*78a0*/  BSSY B1, `(.L_x_138) ;  /* 0x0000006000017945 */ /* 0x000fe80003800000 */
[----:B------:R0:W-:Y:S01]  /*78b0*/  @!P4 STG.E.U8 desc[UR36][R4.64+0x39], R53 ;  /* 0x000039350400c986 */ /* 0x0001e2000c101124 */
[----:B------:R-:W-:Y:S05]  /*78c0*/  @P5 BRA `(.L_x_139) ;  /* 0x00000000000c5947 */ /* 0x000fea0003800000 */
[----:B--2---:R-:W0:Y:S02]  /*78d0*/  LDG.E.U8 R105, desc[UR36][R14.64+0x38] ;  /* 0x000038240e697981 */ /* 0x004e24000c1e1100 */
[----:B0-----:R-:W-:-:S05]  /*78e0*/  PRMT R49, R105, 0x8880, RZ ;  /* 0x0000888069317816 */ /* 0x001fca00000000ff */
[----:B------:R-:W-:-:S07]  /*78f0*/  IMAD R22, R49, R104, RZ ;  /* 0x0000006831167224 */ /* 0x000fce00078e02ff */
.L_x_139:
[----:B------:R-:W-:Y:S05]  /*7900*/  BSYNC B1 ;  /* 0x0000000000017941 */ /* 0x000fea0003800000 */
.L_x_138:
        /* <DEDUP_REMOVED lines=9> */
.L_x_141:
[----:B------:R-:W-:Y:S05]  /*79a0*/  BSYNC B1 ;  /* 0x0000000000017941 */ /* 0x000fea0003800000 */
.L_x_140:
[----:B------:R-:W-:Y:S01]  /*79b0*/  @!P4 IMAD R55, R55, R23, R22 ;  /* 0x000000173737c224 */ /* 0x000fe200078e0216 */
[----:B------:R-:W-:Y:S04]  /*79c0*/  BSSY B1, `(.L_x_142) ;  /* 0x0000006000017945 */ /* 0x000fe80003800000 */
[----:B------:R0:W-:Y:S01]  /*79d0*/  @!P4 STG.E.U8 desc[UR36][R6.64+0x39], R55 ;  /* 0x000039370600c986 */ /* 0x0001e2000c101124 */
[----:B------:R-:W-:Y:S05]  /*79e0*/  @P5 BRA `(.L_x_143) ;  /* 0x00000000000c5947 */ /* 0x000fea0003800000 */
[----:B--2---:R-:W0:Y:S02]  /*79f0*/  LDG.E.U8 R105, desc[UR36][R20.64+0x30] ;  /* 0x0000302414697981 */ /* 0x004e24000c1e1100 */
[----:B0-----:R-:W-:-:S05]  /*7a00*/  PRMT R49, R105, 0x8880, RZ ;  /* 0x0000888069317816 */ /* 0x001fca00000000ff */
[----:B------:R-:W-:-:S07]  /*7a10*/  IMAD R22, R49, R104, RZ ;  /* 0x0000006831167224 */ /* 0x000fce00078e02ff */
.L_x_143:
[----:B------:R-:W-:Y:S05]  /*7a20*/  BSYNC B1 ;  /* 0x0000000000017941 */ /* 0x000fea0003800000 */
.L_x_142:
        /* <DEDUP_REMOVED lines=9> */
.L_x_145:
[----:B------:R-:W-:Y:S05]  /*7ac0*/  BSYNC B1 ;  /* 0x0000000000017941 */ /* 0x000fea0003800000 */
.L_x_144:
[----:B------:R-:W-:Y:S01]  /*7ad0*/  @!P4 IMAD R41, R41, R23, R22 ;  /* 0x000000172929c224 */ /* 0x000fe200078e0216 */
[----:B------:R-:W-:Y:S04]  /*7ae0*/  BSSY B1, `(.L_x_146) ;  /* 0x0000006000017945 */ /* 0x000fe80003800000 */
[----:B------:R0:W-:Y:S01]  /*7af0*/  @!P4 STG.E.U8 desc[UR36][R10.64+0x31], R41 ;  /* 0x000031290a00c986 */ /* 0x0001e2000c101124 */
[----:B------:R-:W-:Y:S05]  /*7b00*/  @P5 BRA `(.L_x_147) ;  /* 0x00000000000c5947 */ /* 0x000fea0003800000 */
[----:B--2---:R-:W0:Y:S02]  /*7b10*/  LDG.E.U8 R105, desc[UR36][R96.64+0x30] ;  /* 0x0000302460697981 */ /* 0x004e24000c1e1100 */
[----:B0-----:R-:W-:-:S05]  /*7b20*/  PRMT R41, R105, 0x8880, RZ ;  /* 0x0000888069297816 */ /* 0x001fca00000000ff */
[----:B------:R-:W-:-:S07]  /*7b30*/  IMAD R22, R41, R104, RZ ;  /* 0x0000006829167224 */ /* 0x000fce00078e02ff */
.L_x_147:
[----:B------:R-:W-:Y:S05]  /*7b40*/  BSYNC B1 ;  /* 0x0000000000017941 */ /* 0x000fea0003800000 */
.L_x_146:
        /* <DEDUP_REMOVED lines=9> */
.L_x_149:
[----:B------:R-:W-:Y:S05]  /*7be0*/  BSYNC B1 ;  /* 0x0000000000017941 */ /* 0x000fea0003800000 */
.L_x_148:
[----:B------:R-:W-:Y:S01]  /*7bf0*/  @!P4 IMAD R43, R43, R23, R22 ;  /* 0x000000172b2bc224 */ /* 0x000fe200078e0216 */
[----:B------:R-:W-:Y:S04]  /*7c00*/  BSSY B1, `(.L_x_150) ;  /* 0x0000006000017945 */ /* 0x000fe80003800000 */
[----:B------:R0:W-:Y:S01]  /*7c10*/  @!P4 STG.E.U8 desc[UR36][R8.64+0x31], R43 ;  /* 0x0000312b0800c986 */ /* 0x0001e2000c101124 */
[----:B------:R-:W-:Y:S05]  /*7c20*/  @P5 BRA `(.L_x_151) ;  /* 0x00000000000c5947 */ /* 0x000fea0003800000 */
[----:B--2---:R-:W0:Y:S02]  /*7c30*/  LDG.E.U8 R105, desc[UR36][R20.64+0x38] ;  /* 0x0000382414697981 */ /* 0x004e24000c1e1100 */
[----:B0-----:R-:W-:-:S05]  /*7c40*/  PRMT R41, R105, 0x8880, RZ ;  /* 0x0000888069297816 */ /* 0x001fca00000000ff */
[----:B------:R-:W-:-:S07]  /*7c50*/  IMAD R22, R41, R104, RZ ;  /* 0x0000006829167224 */ /* 0x000fce00078e02ff */
.L_x_151:
[----:B------:R-:W-:Y:S05]  /*7c60*/  BSYNC B1 ;  /* 0x0000000000017941 */ /* 0x000fea0003800000 */
.L_x_150:
        /* <DEDUP_REMOVED lines=9> */
.L_x_153:
[----:B------:R-:W-:Y:S05]  /*7d00*/  BSYNC B1 ;  /* 0x0000000000017941 */ /* 0x000fea0003800000 */
.L_x_152:
[----:B------:R-:W-:Y:S01]  /*7d10*/  @!P4 IMAD R45, R45, R23, R22 ;  /* 0x000000172d2dc224 */ /* 0x000fe200078e0216 */
[----:B------:R-:W-:Y:S04]  /*7d20*/  BSSY B1, `(.L_x_154) ;  /* 0x0000006000017945 */ /* 0x000fe80003800000 */
[----:B------:R0:W-:Y:S01]  /*7d30*/  @!P4 STG.E.U8 desc[UR36][R10.64+0x39], R45 ;  /* 0x0000392d0a00c986 */ /* 0x0001e2000c101124 */
[----:B------:R-:W-:Y:S05]  /*7d40*/  @P5 BRA `(.L_x_155) ;  /* 0x00000000000c5947 */ /* 0x000fea0003800000 */
[----:B--2---:R-:W0:Y:S02]  /*7d50*/  LDG.E.U8 R105, desc[UR36][R96.64+0x38] ;  /* 0x0000382460697981 */ /* 0x004e24000c1e1100 */
[----:B0-----:R-:W-:-:S05]  /*7d60*/  PRMT R41, R105, 0x8880, RZ ;  /* 0x0000888069297816 */ /* 0x001fca00000000ff */
[----:B------:R-:W-:-:S07]  /*7d70*/  IMAD R22, R41, R104, RZ ;  /* 0x0000006829167224 */ /* 0x000fce00078e02ff */
.L_x_155:
[----:B------:R-:W-:Y:S05]  /*7d80*/  BSYNC B1 ;  /* 0x0000000000017941 */ /* 0x000fea0003800000 */
.L_x_154:
        /* <DEDUP_REMOVED lines=9> */
.L_x_157:
[----:B------:R-:W-:Y:S05]  /*7e20*/  BSYNC B1 ;  /* 0x0000000000017941 */ /* 0x000fea0003800000 */
.L_x_156:
[----:B------:R-:W-:Y:S01]  /*7e30*/  @!P4 IMAD R47, R47, R23, R22 ;  /* 0x000000172f2fc224 */ /* 0x000fe200078e0216 */
[----:B------:R-:W-:Y:S04]  /*7e40*/  BSSY B1, `(.L_x_158) ;  /* 0x0000006000017945 */ /* 0x000fe80003800000 */
[----:B------:R0:W-:Y:S01]  /*7e50*/  @!P4 STG.E.U8 desc[UR36][R8.64+0x39], R47 ;  /* 0x0000392f0800c986 */ /* 0x0001e2000c101124 */
[----:B------:R-:W-:Y:S05]  /*7e60*/  @P5 BRA `(.L_x_159) ;  /* 0x00000000000c5947 */ /* 0x000fea0003800000 */
[----:B--2---:R-:W0:Y:S02]  /*7e70*/  LDG.E.U8 R105, desc[UR36][R12.64+0x40] ;  /* 0x000040240c697981 */ /* 0x004e24000c1e1100 */
[----:B0-----:R-:W-:-:S05]  /*7e80*/  PRMT R41, R105, 0x8880, RZ ;  /* 0x0000888069297816 */ /* 0x001fca00000000ff */
[----:B------:R-:W-:-:S07]  /*7e90*/  IMAD R22, R41, R104, RZ ;  /* 0x0000006829167224 */ /* 0x000fce00078e02ff */
.L_x_159:
[----:B------:R-:W-:Y:S05]  /*7ea0*/  BSYNC B1 ;  /* 0x0000000000017941 */ /* 0x000fea0003800000 */
.L_x_158:
        /* <DEDUP_REMOVED lines=9> */
.L_x_161:
[----:B------:R-:W-:Y:S05]  /*7f40*/  BSYNC B1 ;  /* 0x0000000000017941 */ /* 0x000fea0003800000 */
.L_x_160:
[----:B------:R-:W-:Y:S01]  /*7f50*/  @!P4 IMAD R33, R33, R23, R22 ;  /* 0x000000172121c224 */ /* 0x000fe200078e0216 */
[----:B------:R-:W-:Y:S04]  /*7f60*/  BSSY B1, `(.L_x_162) ;  /* 0x0000006000017945 */ /* 0x000fe80003800000 */
[----:B------:R0:W-:Y:S01]  /*7f70*/  @!P4 STG.E.U8 desc[UR36][R4.64+0x41], R33 ;  /* 0x000041210400c986 */ /* 0x0001e2000c101124 */
[----:B------:R-:W-:Y:S05]  /*7f80*/  @P5 BRA `(.L_x_163) ;  /* 0x00000000000c5947 */ /* 0x000fea0003800000 */
[----:B--2---:R-:W0:Y:S02]  /*7f90*/  LDG.E.U8 R105, desc[UR36][R14.64+0x40] ;  /* 0x000040240e697981 */ /* 0x004e24000c1e1100 */
[----:B0-----:R-:W-:-:S05]  /*7fa0*/  PRMT R33, R105, 0x8880, RZ ;  /* 0x0000888069217816 */ /* 0x001fca00000000ff */
[----:B------:R-:W-:-:S07]  /*7fb0*/  IMAD R22, R33, R104, RZ ;  /* 0x0000006821167224 */ /* 0x000fce00078e02ff */
.L_x_163:
[----:B------:R-:W-:Y:S05]  /*7fc0*/  BSYNC B1 ;  /* 0x0000000000017941 */ /* 0x000fea0003800000 */
.L_x_162:
[C---:B------:R-:W-:Y:S01]  /*7fd0*/  ISETP.LT.OR P4, PT, R3.reuse, 0x42, !P0 ;  /* 0x000000420300780c */ /* 0x040fe20004781670 */
[----:B0-----:R-:W-:Y:S01]  /*7fe0*/  @!P5 IMAD R33, R34, R23, R22 ;  /* 0x000000172221d224 */ /* 0x001fe200078e0216 */
[----:B------:R-:W-:Y:S04]  /*7ff0*/  BSSY B1, `(.L_x_164) ;  /* 0x0000008000017945 */ /* 0x000fe80003800000 */
[----:B------:R0:W-:Y:S01]  /*8000*/  @!P5 STG.E.U8 desc[UR36][R6.64+0x40], R33 ;  /* 0x000040210600d986 */ /* 0x0001e2000c101124 */
[C---:B------:R-:W-:Y:S02]  /*8010*/  ISETP.LT.OR P5, PT, R3.reuse, 0x49, !P3 ;  /* 0x000000490300780c */ /* 0x040fe40005fa1670 */
[----:B------:R-:W-:-:S04]  /*8020*/  ISETP.LT.OR P3, PT, R3, 0x4a, !P3 ;  /* 0x0000004a0300780c */ /* 0x000fc80005f61670 */
[----:B------:R-:W-:Y:S09]  /*8030*/  @P4 BRA `(.L_x_165) ;  /* 0x00000000000c4947 */ /* 0x000ff20003800000 */
[----:B--2---:R-:W0:Y:S02]  /*8040*/  LDG.E.U8 R105, desc[UR36][R14.64+0x41] ;  /* 0x000041240e697981 */ /* 0x004e24000c1e1100 */
[----:B0-----:R-:W-:-:S05]  /*8050*/  PRMT R33, R105, 0x8880, RZ ;  /* 0x0000888069217816 */ /* 0x001fca00000000ff */
[----:B------:R-:W-:-:S07]  /*8060*/  IMAD R22, R33, R104, RZ ;  /* 0x0000006821167224 */ /* 0x000fce00078e02ff */
.L_x_165:
[----:B------:R-:W-:Y:S05]  /*8070*/  BSYNC B1 ;  /* 0x0000000000017941 */ /* 0x000fea0003800000 */
.L_x_164:
[----:B------:R-:W-:Y:S01]  /*8080*/  @!P4 IMAD R35, R35, R23, R22 ;  /* 0x000000172323c224 */ /* 0x000fe200078e0216 */
[----:B------:R-:W-:Y:S04]  /*8090*/  BSSY B1, `(.L_x_166) ;  /* 0x0000006000017945 */ /* 0x000fe80003800000 */
[----:B------:R0:W-:Y:S01]  /*80a0*/  @!P4 STG.E.U8 desc[UR36][R6.64+0x41], R35 ;  /* 0x000041230600c986 */ /* 0x0001e2000c101124 */
[----:B------:R-:W-:Y:S05]  /*80b0*/  @P5 BRA `(.L_x_167) ;  /* 0x00000000000c5947 */ /* 0x000fea0003800000 */
[----:B--2---:R-:W0:Y:S02]  /*80c0*/  LDG.E.U8 R105, desc[UR36][R12.64+0x48] ;  /* 0x000048240c697981 */ /* 0x004e24000c1e1100 */
[----:B0-----:R-:W-:-:S05]  /*80d0*/  PRMT R33, R105, 0x8880, RZ ;  /* 0x0000888069217816 */ /* 0x001fca00000000ff */
[----:B------:R-:W-:-:S07]  /*80e0*/  IMAD R22, R33, R104, RZ ;  /* 0x0000006821167224 */ /* 0x000fce00078e02ff */
.L_x_167:
[----:B------:R-:W-:Y:S05]  /*80f0*/  BSYNC B1 ;  /* 0x0000000000017941 */ /* 0x000fea0003800000 */
.L_x_166:
[----:B0-----:R-:W-:Y:S01]  /*8100*/  @!P5 IMAD R33, R36, R23, R22 ;  /* 0x000000172421d224 */ /* 0x001fe200078e0216 */
[----:B------:R-:W-:Y:S04]  /*8110*/  BSSY B1, `(.L_x_168) ;  /* 0x0000006000017945 */ /* 0x000fe80003800000 */
[----:B------:R0:W-:Y:S01]  /*8120*/  @!P5 STG.E.U8 desc[UR36][R4.64+0x48], R33 ;  /* 0x000048210400d986 */ /* 0x0001e2000c101124 */
[----:B------:R-:W-:Y:S05]  /*8130*/  @P3 BRA `(.L_x_169) ;  /* 0x00000000000c3947 */ /* 0x000fea0003800000 */
[----:B--2---:R-:W0:Y:S02]  /*8140*/  LDG.E.U8 R105, desc[UR36][R12.64+0x49] ;  /* 0x000049240c697981 */ /* 0x004e24000c1e1100 */
[----:B0-----:R-:W-:-:S05]  /*8150*/  PRMT R33, R105, 0x8880, RZ ;  /* 0x0000888069217816 */ /* 0x001fca00000000ff */
[----:B------:R-:W-:-:S07]  /*8160*/  IMAD R22, R33, R104, RZ ;  /* 0x0000006821167224 */ /* 0x000fce00078e02ff */
.L_x_169:
[----:B------:R-:W-:Y:S05]  /*8170*/  BSYNC B1 ;  /* 0x0000000000017941 */ /* 0x000fea0003800000 */
.L_x_168:
[----:B------:R-:W-:Y:S01]  /*8180*/  ISETP.LT.OR P4, PT, R3, 0x49, !P0 ;  /* 0x000000490300780c */ /* 0x000fe20004781670 */
[----:B------:R-:W-:Y:S01]  /*8190*/  @!P3 IMAD R37, R37, R23, R22 ;  /* 0x000000172525b224 */ /* 0x000fe200078e0216 */
[----:B------:R-:W-:Y:S01]  /*81a0*/  BSSY B1, `(.L_x_170) ;  /* 0x0000009000017945 */ /* 0x000fe20003800000 */
[C---:B------:R-:W-:Y:S02]  /*81b0*/  ISETP.LT.OR P0, PT, R3.reuse, 0x4a, !P0 ;  /* 0x0000004a0300780c */ /* 0x040fe40004701670 */
[C---:B------:R-:W-:Y:S01]  /*81c0*/  ISETP.LT.OR P5, PT, R3.reuse, 0x41, !P1 ;  /* 0x000000410300780c */ /* 0x040fe20004fa1670 */
[----:B------:R0:W-:Y:S01]  /*81d0*/  @!P3 STG.E.U8 desc[UR36][R4.64+0x49], R37 ;  /* 0x000049250400b986 */ /* 0x0001e2000c101124 */
[----:B------:R-:W-:-:S06]  /*81e0*/  ISETP.LT.OR P3, PT, R3, 0x42, !P1 ;  /* 0x000000420300780c */ /* 0x000fcc0004f61670 */
[----:B------:R-:W-:Y:S07]  /*81f0*/  @P4 BRA `(.L_x_171) ;  /* 0x00000000000c4947 */ /* 0x000fee0003800000 */
[----:B--2---:R-:W0:Y:S02]  /*8200*/  LDG.E.U8 R105, desc[UR36][R14.64+0x48] ;  /* 0x000048240e697981 */ /* 0x004e24000c1e1100 */
[----:B01----:R-:W-:-:S05]  /*8210*/  PRMT R5, R105, 0x8880, RZ ;  /* 0x0000888069057816 */ /* 0x003fca00000000ff */
[----:B------:R-:W-:-:S07]  /*8220*/  IMAD R22, R5, R104, RZ ;  /* 0x0000006805167224 */ /* 0x000fce00078e02ff */
.L_x_171:
[----:B------:R-:W-:Y:S05]  /*8230*/  BSYNC B1 ;  /* 0x0000000000017941 */ /* 0x000fea0003800000 */
.L_x_170:
[----:B01----:R-:W-:Y:S01]  /*8240*/  @!P4 IMAD R5, R38, R23, R22 ;  /* 0x000000172605c224 */ /* 0x003fe200078e0216 */
[----:B------:R-:W-:Y:S04]  /*8250*/  BSSY B1, `(.L_x_172) ;  /* 0x0000006000017945 */ /* 0x000fe80003800000 */
[----:B------:R0:W-:Y:S01]  /*8260*/  @!P4 STG.E.U8 desc[UR36][R6.64+0x48], R5 ;  /* 0x000048050600c986 */ /* 0x0001e2000c101124 */
[----:B------:R-:W-:Y:S05]  /*8270*/  @P0 BRA `(.L_x_173) ;  /* 0x00000000000c0947 */ /* 0x000fea0003800000 */
[----:B--2---:R-:W0:Y:S02]  /*8280*/  LDG.E.U8 R105, desc[UR36][R14.64+0x49] ;  /* 0x000049240e697981 */ /* 0x004e24000c1e1100 */
[----:B0-----:R-:W-:-:S05]  /*8290*/  PRMT R5, R105, 0x8880, RZ ;  /* 0x0000888069057816 */ /* 0x001fca00000000ff */
[----:B------:R-:W-:-:S07]  /*82a0*/  IMAD R22, R5, R104, RZ ;  /* 0x0000006805167224 */ /* 0x000fce00078e02ff */
.L_x_173:
[----:B------:R-:W-:Y:S05]  /*82b0*/  BSYNC B1 ;  /* 0x0000000000017941 */ /* 0x000fea0003800000 */
.L_x_172:
[----:B------:R-:W-:Y:S01]  /*82c0*/  @!P0 IMAD R39, R39, R23, R22 ;  /* 0x0000001727278224 */ /* 0x000fe200078e0216 */
[----:B------:R-:W-:Y:S04]  /*82d0*/  BSSY B1, `(.L_x_174) ;  /* 0x0000006000017945 */ /* 0x000fe80003800000 */
[----:B------:R1:W-:Y:S01]  /*82e0*/  @!P0 STG.E.U8 desc[UR36][R6.64+0x49], R39 ;  /* 0x0000492706008986 */ /* 0x0003e2000c101124 */
[----:B------:R-:W-:Y:S05]  /*82f0*/  @P5 BRA `(.L_x_175) ;  /* 0x00000000000c5947 */ /* 0x000fea0003800000 */
[----:B--2---:R-:W0:Y:S02]  /*8300*/  LDG.E.U8 R105, desc[UR36][R20.64+0x40] ;  /* 0x0000402414697981 */ /* 0x004e24000c1e1100 */
[----:B0-----:R-:W-:-:S05]  /*8310*/  PRMT R5, R105, 0x8880, RZ ;  /* 0x0000888069057816 */ /* 0x001fca00000000ff */
[----:B------:R-:W-:-:S07]  /*8320*/  IMAD R22, R5, R104, RZ ;  /* 0x0000006805167224 */ /* 0x000fce00078e02ff */
.L_x_175:
[----:B------:R-:W-:Y:S05]  /*8330*/  BSYNC B1 ;  /* 0x0000000000017941 */ /* 0x000fea0003800000 */
.L_x_174:
[----:B0-----:R-:W-:Y:S01]  /*8340*/  @!P5 IMAD R5, R24, R23, R22 ;  /* 0x000000171805d224 */ /* 0x001fe200078e0216 */
[----:B------:R-:W-:Y:S04]  /*8350*/  BSSY B1, `(.L_x_176) ;  /* 0x0000006000017945 */ /* 0x000fe80003800000 */
[----:B------:R0:W-:Y:S01]  /*8360*/  @!P5 STG.E.U8 desc[UR36][R10.64+0x40], R5 ;  /* 0x000040050a00d986 */ /* 0x0001e2000c101124 */
[----:B------:R-:W-:Y:S05]  /*8370*/  @P3 BRA `(.L_x_177) ;  /* 0x00000000000c3947 */ /* 0x000fea0003800000 */
[----:B--2---:R-:W0:Y:S02]  /*8380*/  LDG.E.U8 R105, desc[UR36][R20.64+0x41] ;  /* 0x0000412414697981 */ /* 0x004e24000c1e1100 */
[----:B0-----:R-:W-:-:S05]  /*8390*/  PRMT R5, R105, 0x8880, RZ ;  /* 0x0000888069057816 */ /* 0x001fca00000000ff */
[----:B------:R-:W-:-:S07]  /*83a0*/  IMAD R22, R5, R104, RZ ;  /* 0x0000006805167224 */ /* 0x000fce00078e02ff */
.L_x_177:
[----:B------:R-:W-:Y:S05]  /*83b0*/  BSYNC B1 ;  /* 0x0000000000017941 */ /* 0x000fea0003800000 */
.L_x_176:
[----:B------:R-:W-:Y:S01]  /*83c0*/  ISETP.LT.OR P4, PT, R3, 0x41, !P2 ;  /* 0x000000410300780c */ /* 0x000fe20005781670 */
[----:B------:R-:W-:Y:S01]  /*83d0*/  @!P3 IMAD R25, R25, R23, R22 ;  /* 0x000000171919b224 */ /* 0x000fe200078e0216 */
[----:B------:R-:W-:Y:S01]  /*83e0*/  BSSY B1, `(.L_x_178) ;  /* 0x000000a000017945 */ /* 0x000fe20003800000 */
[C---:B------:R-:W-:Y:S02]  /*83f0*/  ISETP.LT.OR P0, PT, R3.reuse, 0x42, !P2 ;  /* 0x000000420300780c */ /* 0x040fe40005701670 */
[C---:B------:R-:W-:Y:S01]  /*8400*/  ISETP.LT.OR P5, PT, R3.reuse, 0x49, !P2 ;  /* 0x000000490300780c */ /* 0x040fe200057a1670 */
[----:B------:R0:W-:Y:S01]  /*8410*/  @!P3 STG.E.U8 desc[UR36][R10.64+0x41], R25 ;  /* 0x000041190a00b986 */ /* 0x0001e2000c101124 */
[C---:B------:R-:W-:Y:S02]  /*8420*/  ISETP.LT.OR P3, PT, R3.reuse, 0x49, !P1 ;  /* 0x000000490300780c */ /* 0x040fe40004f61670 */
[----:B------:R-:W-:-:S04]  /*8430*/  ISETP.LT.OR P1, PT, R3, 0x4a, !P1 ;  /* 0x0000004a0300780c */ /* 0x000fc80004f21670 */
[----:B------:R-:W-:Y:S09]  /*8440*/  @P4 BRA `(.L_x_179) ;  /* 0x00000000000c4947 */ /* 0x000ff20003800000 */
[----:B--2---:R-:W0:Y:S02]  /*8450*/  LDG.E.U8 R105, desc[UR36][R96.64+0x40] ;  /* 0x0000402460697981 */ /* 0x004e24000c1e1100 */
[----:B0-----:R-:W-:-:S05]  /*8460*/  PRMT R5, R105, 0x8880, RZ ;  /* 0x0000888069057816 */ /* 0x001fca00000000ff */
[----:B------:R-:W-:-:S07]  /*8470*/  IMAD R22, R5, R104, RZ ;  /* 0x0000006805167224 */ /* 0x000fce00078e02ff */
.L_x_179:
[----:B------:R-:W-:Y:S05]  /*8480*/  BSYNC B1 ;  /* 0x0000000000017941 */ /* 0x000fea0003800000 */
.L_x_178:
[----:B0-----:R-:W-:Y:S01]  /*8490*/  @!P4 IMAD R5, R26, R23, R22 ;  /* 0x000000171a05c224 */ /* 0x001fe200078e0216 */
[----:B------:R-:W-:Y:S04]  /*84a0*/  BSSY B1, `(.L_x_180) ;  /* 0x0000006000017945 */ /* 0x000fe80003800000 */
[----:B------:R0:W-:Y:S01]  /*84b0*/  @!P4 STG.E.U8 desc[UR36][R8.64+0x40], R5 ;  /* 0x000040050800c986 */ /* 0x0001e2000c101124 */
[----:B------:R-:W-:Y:S05]  /*84c0*/  @P0 BRA `(.L_x_181) ;  /* 0x00000000000c0947 */ /* 0x000fea0003800000 */
[----:B--2---:R-:W0:Y:S02]  /*84d0*/  LDG.E.U8 R105, desc[UR36][R96.64+0x41] ;  /* 0x0000412460697981 */ /* 0x004e24000c1e1100 */
[----:B0-----:R-:W-:-:S05]  /*84e0*/  PRMT R5, R105, 0x8880, RZ ;  /* 0x0000888069057816 */ /* 0x001fca00000000ff */
[----:B------:R-:W-:-:S07]  /*84f0*/  IMAD R22, R5, R104, RZ ;  /* 0x0000006805167224 */ /* 0x000fce00078e02ff */
.L_x_181:
[----:B------:R-:W-:Y:S05]  /*8500*/  BSYNC B1 ;  /* 0x0000000000017941 */ /* 0x000fea0003800000 */
.L_x_180:
[----:B------:R-:W-:Y:S01]  /*8510*/  @!P0 IMAD R27, R27, R23, R22 ;  /* 0x000000171b1b8224 */ /* 0x000fe200078e0216 */
[----:B------:R-:W-:Y:S04]  /*8520*/  BSSY B1, `(.L_x_182) ;  /* 0x0000006000017945 */ /* 0x000fe80003800000 */
[----:B------:R0:W-:Y:S01]  /*8530*/  @!P0 STG.E.U8 desc[UR36][R8.64+0x41], R27 ;  /* 0x0000411b08008986 */ /* 0x0001e2000c101124 */
[----:B------:R-:W-:Y:S05]  /*8540*/  @P3 BRA `(.L_x_183) ;  /* 0x00000000000c3947 */ /* 0x000fea0003800000 */
[----:B--2---:R-:W0:Y:S02]  /*8550*/  LDG.E.U8 R105, desc[UR36][R20.64+0x48] ;  /* 0x0000482414697981 */ /* 0x004e24000c1e1100 */
[----:B0-----:R-:W-:-:S05]  /*8560*/  PRMT R5, R105, 0x8880, RZ ;  /* 0x0000888069057816 */ /* 0x001fca00000000ff */
[----:B------:R-:W-:-:S07]  /*8570*/  IMAD R22, R5, R104, RZ ;  /* 0x0000006805167224 */ /* 0x000fce00078e02ff */
.L_x_183:
[----:B------:R-:W-:Y:S05]  /*8580*/  BSYNC B1 ;  /* 0x0000000000017941 */ /* 0x000fea0003800000 */
.L_x_182:
[----:B0-----:R-:W-:Y:S01]  /*8590*/  @!P3 IMAD R5, R28, R23, R22 ;  /* 0x000000171c05b224 */ /* 0x001fe200078e0216 */
[----:B------:R-:W-:Y:S04]  /*85a0*/  BSSY B1, `(.L_x_184) ;  /* 0x0000006000017945 */ /* 0x000fe80003800000 */
[----:B------:R0:W-:Y:S01]  /*85b0*/  @!P3 STG.E.U8 desc[UR36][R10.64+0x48], R5 ;  /* 0x000048050a00b986 */ /* 0x0001e2000c101124 */
[----:B------:R-:W-:Y:S05]  /*85c0*/  @P1 BRA `(.L_x_185) ;  /* 0x00000000000c1947 */ /* 0x000fea0003800000 */
[----:B--2---:R-:W0:Y:S02]  /*85d0*/  LDG.E.U8 R105, desc[UR36][R20.64+0x49] ;  /* 0x0000492414697981 */ /* 0x004e24000c1e1100 */
[----:B0-----:R-:W-:-:S05]  /*85e0*/  PRMT R5, R105, 0x8880, RZ ;  /* 0x0000888069057816 */ /* 0x001fca00000000ff */
[----:B------:R-:W-:-:S07]  /*85f0*/  IMAD R22, R5, R104, RZ ;  /* 0x0000006805167224 */ /* 0x000fce00078e02ff */
.L_x_185:
[----:B------:R-:W-:Y:S05]  /*8600*/  BSYNC B1 ;  /* 0x0000000000017941 */ /* 0x000fea0003800000 */
.L_x_184:
[----:B------:R-:W-:Y:S01]  /*8610*/  @!P1 IMAD R29, R29, R23, R22 ;  /* 0x000000171d1d9224 */ /* 0x000fe200078e0216 */
[----:B------:R-:W-:Y:S04]  /*8620*/  BSSY B1, `(.L_x_186) ;  /* 0x0000006000017945 */ /* 0x000fe80003800000 */
[----:B------:R0:W-:Y:S01]  /*8630*/  @!P1 STG.E.U8 desc[UR36][R10.64+0x49], R29 ;  /* 0x0000491d0a009986 */ /* 0x0001e2000c101124 */
[----:B------:R-:W-:Y:S05]  /*8640*/  @P5 BRA `(.L_x_187) ;  /* 0x00000000000c5947 */ /* 0x000fea0003800000 */
[----:B--2---:R-:W0:Y:S02]  /*8650*/  LDG.E.U8 R105, desc[UR36][R96.64+0x48] ;  /* 0x0000482460697981 */ /* 0x004e24000c1e1100 */
[----:B0-----:R-:W-:-:S05]  /*8660*/  PRMT R5, R105, 0x8880, RZ ;  /* 0x0000888069057816 */ /* 0x001fca00000000ff */
[----:B------:R-:W-:-:S07]  /*8670*/  IMAD R22, R5, R104, RZ ;  /* 0x0000006805167224 */ /* 0x000fce00078e02ff */
.L_x_187:
[----:B------:R-:W-:Y:S05]  /*8680*/  BSYNC B1 ;  /* 0x0000000000017941 */ /* 0x000fea0003800000 */
.L_x_186:
[----:B0-----:R-:W-:Y:S01]  /*8690*/  @!P5 IMAD R5, R30, R23, R22 ;  /* 0x000000171e05d224 */ /* 0x001fe200078e0216 */
[----:B------:R-:W-:Y:S01]  /*86a0*/  ISETP.LT.OR P2, PT, R3, 0x4a, !P2 ;  /* 0x0000004a0300780c */ /* 0x000fe20005741670 */
[----:B------:R-:W-:Y:S03]  /*86b0*/  BSSY B1, `(.L_x_188) ;  /* 0x0000006000017945 */ /* 0x000fe60003800000 */
[----:B------:R0:W-:Y:S09]  /*86c0*/  @!P5 STG.E.U8 desc[UR36][R8.64+0x48], R5 ;  /* 0x000048050800d986 */ /* 0x0001f2000c101124 */
[----:B------:R-:W-:Y:S05]  /*86d0*/  @P2 BRA `(.L_x_189) ;  /* 0x00000000000c2947 */ /* 0x000fea0003800000 */
[----:B--2---:R-:W2:Y:S02]  /*86e0*/  LDG.E.U8 R105, desc[UR36][R96.64+0x49] ;  /* 0x0000492460697981 */ /* 0x004ea4000c1e1100 */
[----:B--2---:R-:W-:-:S05]  /*86f0*/  PRMT R3, R105, 0x8880, RZ ;  /* 0x0000888069037816 */ /* 0x004fca00000000ff */
[----:B------:R-:W-:-:S07]  /*8700*/  IMAD R22, R3, R104, RZ ;  /* 0x0000006803167224 */ /* 0x000fce00078e02ff */
.L_x_189:
[----:B------:R-:W-:Y:S05]  /*8710*/  BSYNC B1 ;  /* 0x0000000000017941 */ /* 0x000fea0003800000 */
.L_x_188:
[----:B------:R-:W-:Y:S01]  /*8720*/  IMAD R31, R31, R23, R22 ;  /* 0x000000171f1f7224 */ /* 0x000fe200078e0216 */
[----:B------:R-:W-:Y:S06]  /*8730*/  @P2 BRA `(.L_x_190) ;  /* 0x0000000c00d82947 */ /* 0x000fec0003800000 */
[----:B------:R0:W-:Y:S01]  /*8740*/  STG.E.U8 desc[UR36][R8.64+0x49], R31 ;  /* 0x0000491f08007986 */ /* 0x0001e2000c101124 */
[----:B------:R-:W-:Y:S05]  /*8750*/  BRA `(.L_x_190) ;  /* 0x0000000c00d07947 */ /* 0x000fea0003800000 */
.L_x_29:
[C---:B------:R-:W-:Y:S02]  /*8760*/  ISETP.GE.AND P2, PT, R112.reuse, 0x1, PT ;  /* 0x000000017000780c */ /* 0x040fe40003f46270 */
[----:B------:R-:W-:Y:S02]  /*8770*/  ISETP.GE.AND P3, PT, R112, 0x9, PT ;  /* 0x000000097000780c */ /* 0x000fe40003f66270 */
[C---:B------:R-:W-:Y:S02]  /*8780*/  ISETP.LT.OR P4, PT, R3.reuse, 0x1, !P2 ;  /* 0x000000010300780c */ /* 0x040fe40005781670 */
[C---:B------:R-:W-:Y:S02]  /*8790*/  ISETP.LT.OR P5, PT, R3.reuse, 0x2, !P2 ;  /* 0x000000020300780c */ /* 0x040fe400057a1670 */
[C---:B------:R-:W-:Y:S02]  /*87a0*/  ISETP.LT.OR P0, PT, R3.reuse, 0x1, !P3 ;  /* 0x000000010300780c */ /* 0x040fe40005f01670 */
[----:B------:R-:W-:-:S07]  /*87b0*/  ISETP.LT.OR P1, PT, R3, 0x2, !P3 ;  /* 0x000000020300780c */ /* 0x000fce0005f21670 */
[-C--:B------:R-:W-:Y:S02]  /*87c0*/  @!P4 IMAD R13, R96, R23.reuse, RZ ;  /* 0x00000017600dc224 */ /* 0x080fe400078e02ff */
[-C--:B------:R-:W-:Y:S02]  /*87d0*/  @!P5 IMAD R97, R97, R23.reuse, RZ ;  /* 0x000000176161d224 */ /* 0x080fe400078e02ff */
[-C--:B------:R-:W-:Y:S01]  /*87e0*/  @!P0 IMAD R15, R98, R23.reuse, RZ ;  /* 0x00000017620f8224 */ /* 0x080fe200078e02ff */
[----:B------:R0:W-:Y:S01]  /*87f0*/  @!P4 STG.E.U8 desc[UR36][R4.64], R13 ;  /* 0x0000000d0400c986 */ /* 0x0001e2000c101124 */
[----:B------:R-:W-:Y:S01]  /*8800*/  ISETP.LT.OR P4, PT, R3, 0x9, !P2 ;  /* 0x000000090300780c */ /* 0x000fe20005781670 */
[----:B------:R-:W-:Y:S02]  /*8810*/  @!P1 IMAD R99, R99, R23, RZ ;  /* 0x0000001763639224 */ /* 0x000fe400078e02ff */
[----:B------:R-:W-:Y:S01]  /*8820*/  @!P5 STG.E.U8 desc[UR36][R4.64+0x1], R97 ;  /* 0x000001610400d986 */ /* 0x000fe2000c101124 */
[----:B------:R-:W-:-:S03]  /*8830*/  ISETP.LT.OR P5, PT, R3, 0xa, !P2 ;  /* 0x0000000a0300780c */ /* 0x000fc600057a1670 */
[----:B------:R1:W-:Y:S01]  /*8840*/  @!P0 STG.E.U8 desc[UR36][R6.64], R15 ;  /* 0x0000000f06008986 */ /* 0x0003e2000c101124 */
[----:B------:R-:W-:-:S03]  /*8850*/  ISETP.LT.OR P0, PT, R3, 0x9, !P3 ;  /* 0x000000090300780c */ /* 0x000fc60005f01670 */
[----:B------:R-:W-:Y:S01]  /*8860*/  @!P1 STG.E.U8 desc[UR36][R6.64+0x1], R99 ;  /* 0x0000016306009986 */ /* 0x000fe2000c101124 */
[----:B------:R-:W-:Y:S01]  /*8870*/  ISETP.GE.AND P1, PT, R112, 0x81, PT ;  /* 0x000000817000780c */ /* 0x000fe20003f26270 */
[----:B------:R-:W-:-:S04]  /*8880*/  @!P4 IMAD R21, R100, R23, RZ ;  /* 0x000000176415c224 */ /* 0x000fc800078e02ff */
[-C--:B------:R-:W-:Y:S01]  /*8890*/  @!P5 IMAD R101, R101, R23.reuse, RZ ;  /* 0x000000176565d224 */ /* 0x080fe200078e02ff */
[----:B------:R3:W-:Y:S01]  /*88a0*/  @!P4 STG.E.U8 desc[UR36][R4.64+0x8], R21 ;  /* 0x000008150400c986 */ /* 0x0007e2000c101124 */
[C---:B------:R-:W-:Y:S02]  /*88b0*/  ISETP.LT.OR P4, PT, R3.reuse, 0xa, !P3 ;  /* 0x0000000a0300780c */ /* 0x040fe40005f81670 */
[----:B0-----:R-:W-:Y:S01]  /*88c0*/  @!P0 IMAD R13, R102, R23, RZ ;  /* 0x00000017660d8224 */ /* 0x001fe200078e02ff */
[----:B------:R-:W-:Y:S01]  /*88d0*/  @!P5 STG.E.U8 desc[UR36][R4.64+0x9], R101 ;  /* 0x000009650400d986 */ /* 0x000fe2000c101124 */
[----:B------:R-:W-:-:S03]  /*88e0*/  ISETP.LT.OR P5, PT, R3, 0x1, !P1 ;  /* 0x000000010300780c */ /* 0x000fc60004fa1670 */
[----:B------:R0:W-:Y:S01]  /*88f0*/  @!P0 STG.E.U8 desc[UR36][R6.64+0x8], R13 ;  /* 0x0000080d06008986 */ /* 0x0001e2000c101124 */
[----:B------:R-:W-:-:S05]  /*8900*/  ISETP.GE.AND P0, PT, R112, 0x89, PT ;  /* 0x000000897000780c */ /* 0x000fca0003f06270 */
[----:B------:R-:W-:-:S04]  /*8910*/  @!P4 IMAD R103, R103, R23, RZ ;  /* 0x000000176767c224 */ /* 0x000fc800078e02ff */
[----:B-1----:R-:W-:Y:S01]  /*8920*/  @!P5 IMAD R15, R88, R23, RZ ;  /* 0x00000017580fd224 */ /* 0x002fe200078e02ff */
[----:B------:R-:W-:Y:S01]  /*8930*/  @!P4 STG.E.U8 desc[UR36][R6.64+0x9], R103 ;  /* 0x000009670600c986 */ /* 0x000fe2000c101124 */
[----:B------:R-:W-:-:S03]  /*8940*/  ISETP.LT.OR P4, PT, R3, 0x2, !P1 ;  /* 0x000000020300780c */ /* 0x000fc60004f81670 */
[----:B------:R1:W-:Y:S01]  /*8950*/  @!P5 STG.E.U8 desc[UR36][R10.64], R15 ;  /* 0x0000000f0a00d986 */ /* 0x0003e2000c101124 */
[----:B------:R-:W-:-:S09]  /*8960*/  ISETP.LT.OR P5, PT, R3, 0x1, !P0 ;  /* 0x000000010300780c */ /* 0x000fd200047a1670 */
[----:B------:R-:W-:-:S04]  /*8970*/  @!P4 IMAD R89, R89, R23, RZ ;  /* 0x000000175959c224 */ /* 0x000fc800078e02ff */
[----:B---3--:R-:W-:Y:S01]  /*8980*/  @!P5 IMAD R21, R90, R23, RZ ;  /* 0x000000175a15d224 */ /* 0x008fe200078e02ff */
[----:B------:R-:W-:Y:S01]  /*8990*/  @!P4 STG.E.U8 desc[UR36][R10.64+0x1], R89 ;  /* 0x000001590a00c986 */ /* 0x000fe2000c101124 */
[----:B------:R-:W-:-:S03]  /*89a0*/  ISETP.LT.OR P4, PT, R3, 0x2, !P0 ;  /* 0x000000020300780c */ /* 0x000fc60004781670 */
[----:B------:R3:W-:Y:S01]  /*89b0*/  @!P5 STG.E.U8 desc[UR36][R8.64], R21 ;  /* 0x000000150800d986 */ /* 0x0007e2000c101124 */
[----:B------:R-:W-:-:S09]  /*89c0*/  ISETP.LT.OR P5, PT, R3, 0x9, !P1 ;  /* 0x000000090300780c */ /* 0x000fd20004fa1670 */
[----:B------:R-:W-:-:S04]  /*89d0*/  @!P4 IMAD R91, R91, R23, RZ ;  /* 0x000000175b5bc224 */ /* 0x000fc800078e02ff */
[----:B0-----:R-:W-:Y:S01]  /*89e0*/  @!P5 IMAD R13, R92, R23, RZ ;  /* 0x000000175c0dd224 */ /* 0x001fe200078e02ff */
[----:B------:R-:W-:Y:S01]  /*89f0*/  @!P4 STG.E.U8 desc[UR36][R8.64+0x1], R91 ;  /* 0x0000015b0800c986 */ /* 0x000fe2000c101124 */
[----:B------:R-:W-:-:S03]  /*8a00*/  ISETP.LT.OR P4, PT, R3, 0xa, !P1 ;  /* 0x0000000a0300780c */ /* 0x000fc60004f81670 */
[----:B------:R0:W-:Y:S01]  /*8a10*/  @!P5 STG.E.U8 desc[UR36][R10.64+0x8], R13 ;  /* 0x0000080d0a00d986 */ /* 0x0001e2000c101124 */
[----:B------:R-:W-:-:S09]  /*8a20*/  ISETP.LT.OR P5, PT, R3, 0x9, !P0 ;  /* 0x000000090300780c */ /* 0x000fd200047a1670 */
        /* <DEDUP_REMOVED lines=154> */
[----:B------:R-:W-:Y:S01]  /*93d0*/  @!P5 STG.E.U8 desc[UR36][R4.64+0x40], R21 ;  /* 0x000040150400d986 */ /* 0x000fe2000c101124 */
[----:B------:R-:W-:-:S09]  /*93e0*/  ISETP.LT.OR P5, PT, R3, 0x41, !P3 ;  /* 0x000000410300780c */ /* 0x000fd20005fa1670 */
[----:B------:R-:W-:-:S04]  /*93f0*/  @!P4 IMAD R33, R33, R23, RZ ;  /* 0x000000172121c224 */ /* 0x000fc800078e02ff */
[----:B0-----:R-:W-:Y:S01]  /*9400*/  @!P5 IMAD R13, R34, R23, RZ ;  /* 0x00000017220dd224 */ /* 0x001fe200078e02ff */
[----:B------:R-:W-:Y:S01]  /*9410*/  @!P4 STG.E.U8 desc[UR36][R4.64+0x41], R33 ;  /* 0x000041210400c986 */ /* 0x000fe2000c101124 */
[----:B------:R-:W-:-:S03]  /*9420*/  ISETP.LT.OR P4, PT, R3, 0x42, !P3 ;  /* 0x000000420300780c */ /* 0x000fc60005f81670 */
[----:B------:R0:W-:Y:S01]  /*9430*/  @!P5 STG.E.U8 desc[UR36][R6.64+0x40], R13 ;  /* 0x0000400d0600d986 */ /* 0x0001e2000c101124 */
[C---:B------:R-:W-:Y:S02]  /*9440*/  ISETP.LT.OR P5, PT, R3.reuse, 0x49, !P2 ;  /* 0x000000490300780c */ /* 0x040fe400057a1670 */
[----:B------:R-:W-:-:S07]  /*9450*/  ISETP.LT.OR P2, PT, R3, 0x4a, !P2 ;  /* 0x0000004a0300780c */ /* 0x000fce0005741670 */
[----:B------:R-:W-:-:S04]  /*9460*/  @!P4 IMAD R35, R35, R23, RZ ;  /* 0x000000172323c224 */ /* 0x000fc800078e02ff */
[-C--:B-1----:R-:W-:Y:S01]  /*9470*/  @!P5 IMAD R15, R36, R23.reuse, RZ ;  /* 0x00000017240fd224 */ /* 0x082fe200078e02ff */
[----:B------:R-:W-:Y:S01]  /*9480*/  @!P4 STG.E.U8 desc[UR36][R6.64+0x41], R35 ;  /* 0x000041230600c986 */ /* 0x000fe2000c101124 */
[----:B------:R-:W-:Y:S01]  /*9490*/  @!P2 IMAD R37, R37, R23, RZ ;  /* 0x000000172525a224 */ /* 0x000fe200078e02ff */
[C---:B------:R-:W-:Y:S02]  /*94a0*/  ISETP.LT.OR P4, PT, R3.reuse, 0x49, !P3 ;  /* 0x000000490300780c */ /* 0x040fe40005f81670 */
[C---:B------:R-:W-:Y:S01]  /*94b0*/  ISETP.LT.OR P3, PT, R3.reuse, 0x4a, !P3 ;  /* 0x0000004a0300780c */ /* 0x040fe20005f61670 */
[----:B------:R-:W-:Y:S01]  /*94c0*/  @!P5 STG.E.U8 desc[UR36][R4.64+0x48], R15 ;  /* 0x0000480f0400d986 */ /* 0x000fe2000c101124 */
[----:B------:R-:W-:-:S03]  /*94d0*/  ISETP.LT.OR P5, PT, R3, 0x41, !P1 ;  /* 0x000000410300780c */ /* 0x000fc60004fa1670 */
[----:B------:R1:W-:Y:S01]  /*94e0*/  @!P2 STG.E.U8 desc[UR36][R4.64+0x49], R37 ;  /* 0x000049250400a986 */ /* 0x0003e2000c101124 */
[----:B------:R-:W-:-:S05]  /*94f0*/  ISETP.LT.OR P2, PT, R3, 0x42, !P1 ;  /* 0x000000420300780c */ /* 0x000fca0004f41670 */
[-C--:B0-----:R-:W-:Y:S02]  /*9500*/  @!P4 IMAD R13, R38, R23.reuse, RZ ;  /* 0x00000017260dc224 */ /* 0x081fe400078e02ff */
[-C--:B------:R-:W-:Y:S02]  /*9510*/  @!P3 IMAD R39, R39, R23.reuse, RZ ;  /* 0x000000172727b224 */ /* 0x080fe400078e02ff */
[-C--:B------:R-:W-:Y:S01]  /*9520*/  @!P5 IMAD R21, R24, R23.reuse, RZ ;  /* 0x000000171815d224 */ /* 0x080fe200078e02ff */
[----:B------:R-:W-:Y:S01]  /*9530*/  @!P4 STG.E.U8 desc[UR36][R6.64+0x48], R13 ;  /* 0x0000480d0600c986 */ /* 0x000fe2000c101124 */
[----:B------:R-:W-:Y:S02]  /*9540*/  ISETP.LT.OR P4, PT, R3, 0x42, !P0 ;  /* 0x000000420300780c */ /* 0x000fe40004781670 */
[----:B------:R-:W-:Y:S01]  /*9550*/  @!P2 IMAD R25, R25, R23, RZ ;  /* 0x000000171919a224 */ /* 0x000fe200078e02ff */
[----:B------:R0:W-:Y:S01]  /*9560*/  @!P3 STG.E.U8 desc[UR36][R6.64+0x49], R39 ;  /* 0x000049270600b986 */ /* 0x0001e2000c101124 */
[----:B------:R-:W-:-:S03]  /*9570*/  ISETP.LT.OR P3, PT, R3, 0x41, !P0 ;  /* 0x000000410300780c */ /* 0x000fc60004761670 */
[----:B------:R3:W-:Y:S01]  /*9580*/  @!P2 STG.E.U8 desc[UR36][R10.64+0x41], R25 ;  /* 0x000041190a00a986 */ /* 0x0007e2000c101124 */
[C---:B------:R-:W-:Y:S02]  /*9590*/  ISETP.LT.OR P2, PT, R3.reuse, 0x49, !P1 ;  /* 0x000000490300780c */ /* 0x040fe40004f41670 */
[C---:B------:R-:W-:Y:S01]  /*95a0*/  ISETP.LT.OR P1, PT, R3.reuse, 0x4a, !P1 ;  /* 0x0000004a0300780c */ /* 0x040fe20004f21670 */
[----:B------:R3:W-:Y:S01]  /*95b0*/  @!P5 STG.E.U8 desc[UR36][R10.64+0x40], R21 ;  /* 0x000040150a00d986 */ /* 0x0007e2000c101124 */
[----:B------:R-:W-:Y:S01]  /*95c0*/  ISETP.LT.OR P5, PT, R3, 0x49, !P0 ;  /* 0x000000490300780c */ /* 0x000fe200047a1670 */
[----:B------:R-:W-:Y:S01]  /*95d0*/  @!P4 IMAD R27, R27, R23, RZ ;  /* 0x000000171b1bc224 */ /* 0x000fe200078e02ff */
[----:B------:R-:W-:-:S03]  /*95e0*/  ISETP.LT.OR P0, PT, R3, 0x4a, !P0 ;  /* 0x0000004a0300780c */ /* 0x000fc60004701670 */
[-C--:B------:R-:W-:Y:S01]  /*95f0*/  @!P3 IMAD R3, R26, R23.reuse, RZ ;  /* 0x000000171a03b224 */ /* 0x080fe200078e02ff */
[----:B------:R3:W-:Y:S03]  /*9600*/  @!P4 STG.E.U8 desc[UR36][R8.64+0x41], R27 ;  /* 0x0000411b0800c986 */ /* 0x0007e6000c101124 */
[-C--:B-1----:R-:W-:Y:S01]  /*9610*/  @!P2 IMAD R5, R28, R23.reuse, RZ ;  /* 0x000000171c05a224 */ /* 0x082fe200078e02ff */
[----:B------:R3:W-:Y:S01]  /*9620*/  @!P3 STG.E.U8 desc[UR36][R8.64+0x40], R3 ;  /* 0x000040030800b986 */ /* 0x0007e2000c101124 */
[-C--:B------:R-:W-:Y:S02]  /*9630*/  @!P1 IMAD R29, R29, R23.reuse, RZ ;  /* 0x000000171d1d9224 */ /* 0x080fe400078e02ff */
[-C--:B0-----:R-:W-:Y:S01]  /*9640*/  @!P5 IMAD R7, R30, R23.reuse, RZ ;  /* 0x000000171e07d224 */ /* 0x081fe200078e02ff */
[----:B------:R3:W-:Y:S01]  /*9650*/  @!P2 STG.E.U8 desc[UR36][R10.64+0x48], R5 ;  /* 0x000048050a00a986 */ /* 0x0007e2000c101124 */
[----:B------:R-:W-:-:S03]  /*9660*/  @!P0 IMAD R31, R31, R23, RZ ;  /* 0x000000171f1f8224 */ /* 0x000fc600078e02ff */
[----:B------:R3:W-:Y:S04]  /*9670*/  @!P1 STG.E.U8 desc[UR36][R10.64+0x49], R29 ;  /* 0x0000491d0a009986 */ /* 0x0007e8000c101124 */
[----:B------:R3:W-:Y:S04]  /*9680*/  @!P5 STG.E.U8 desc[UR36][R8.64+0x48], R7 ;  /* 0x000048070800d986 */ /* 0x0007e8000c101124 */
[----:B------:R3:W-:Y:S02]  /*9690*/  @!P0 STG.E.U8 desc[UR36][R8.64+0x49], R31 ;  /* 0x0000491f08008986 */ /* 0x0007e4000c101124 */
.L_x_190:
[----:B------:R-:W-:Y:S05]  /*96a0*/  BSYNC B0 ;  /* 0x0000000000007941 */ /* 0x000fea0003800000 */
.L_x_28:
[----:B------:R-:W-:Y:S01]  /*96b0*/  ULDC UR4, c[0x0][0xc] ;  /* 0x0000030000047ab9 */ /* 0x000fe20000000800 */
[----:B------:R-:W-:Y:S01]  /*96c0*/  ULDC UR5, c[0x0][0x10] ;  /* 0x0000040000057ab9 */ /* 0x000fe20000000800 */
[----:B---3--:R-:W3:Y:S01]  /*96d0*/  LDC R3, c[0x0][0x14] ;  /* 0x00000500ff037b82 */ /* 0x008ee20000000800 */
[----:B------:R-:W-:Y:S01]  /*96e0*/  UIMAD.WIDE.U32 UR4, UR4, UR5, URZ ;  /* 0x00000005040472a5 */ /* 0x000fe2000f8e003f */
[----:B------:R-:W-:Y:S02]  /*96f0*/  IMAD.MOV.U32 R107, RZ, RZ, -0x1 ;  /* 0xffffffffff6b7424 */ /* 0x000fe400078e00ff */
[----:B------:R-:W-:-:S03]  /*9700*/  IMAD.MOV.U32 R22, RZ, RZ, -0x1 ;  /* 0xffffffffff167424 */ /* 0x000fc600078e00ff */
[----:B---3--:R-:W-:-:S04]  /*9710*/  IMAD.WIDE.U32 R16, R3, UR4, R16 ;  /* 0x0000000403107c25 */ /* 0x008fc8000f8e0010 */
[----:B------:R-:W-:Y:S01]  /*9720*/  IMAD R3, R3, UR5, RZ ;  /* 0x0000000503037c24 */ /* 0x000fe2000f8e02ff */
[----:B------:R-:W-:Y:S02]  /*9730*/  ULDC.64 UR4, c[0x0][0x650] ;  /* 0x0001940000047ab9 */ /* 0x000fe40000000a00 */
[----:B------:R-:W-:Y:S01]  /*9740*/  ISETP.GE.U32.AND P0, PT, R16, UR4, PT ;  /* 0x0000000410007c0c */ /* 0x000fe2000bf06070 */
[--C-:B------:R-:W-:Y:S01]  /*9750*/  IMAD.IADD R17, R17, 0x1, R3.reuse ;  /* 0x0000000111117824 */ /* 0x100fe200078e0203 */
[----:B------:R-:W-:-:S04]  /*9760*/  PRMT R3, RZ, 0x7610, R3 ;  /* 0x00007610ff037816 */ /* 0x000fc80000000003 */
[----:B------:R-:W-:-:S13]  /*9770*/  ISETP.GE.U32.AND.EX P0, PT, R17, UR5, PT, P0 ;  /* 0x0000000511007c0c */ /* 0x000fda000bf06100 */
[----:B------:R-:W-:Y:S05]  /*9780*/  @P0 BRA `(.L_x_191) ;  /* 0x0000000400640947 */ /* 0x000fea0003800000 */
[----:B------:R-:W3:Y:S01]  /*9790*/  S2R R12, SR_CTAID.X ;  /* 0x00000000000c7919 */ /* 0x000ee20000002500 */
[----:B------:R-:W1:Y:S01]  /*97a0*/  LDC.64 R10, c[0x0][0x628] ;  /* 0x00018a00ff0a7b82 */ /* 0x000e620000000a00 */
[----:B------:R-:W-:Y:S01]  /*97b0*/  ULDC UR4, c[0x0][0x150] ;  /* 0x0000540000047ab9 */ /* 0x000fe20000000800 */
[----:B0---4-:R-:W-:Y:S01]  /*97c0*/  IMAD.MOV.U32 R8, RZ, RZ, R16 ;  /* 0x000000ffff087224 */ /* 0x011fe200078e0010 */
[----:B------:R-:W0:Y:S01]  /*97d0*/  S2R R24, SR_CTAID.Y ;  /* 0x0000000000187919 */ /* 0x000e220000002600 */
[----:B------:R-:W-:-:S04]  /*97e0*/  IMAD.MOV.U32 R9, RZ, RZ, R17 ;  /* 0x000000ffff097224 */ /* 0x000fc800078e0011 */
[----:B------:R-:W4:Y:S08]  /*97f0*/  LDC R21, c[0x0][0x144] ;  /* 0x00005100ff157b82 */ /* 0x000f300000000800 */
[----:B------:R-:W0:Y:S08]  /*9800*/  LDC R0, c[0x0][0x630] ;  /* 0x00018c00ff007b82 */ /* 0x000e300000000800 */
[----:B------:R-:W0:Y:S01]  /*9810*/  LDC.64 R14, c[0x0][0x620] ;  /* 0x00018800ff0e7b82 */ /* 0x000e220000000a00 */
[----:B-1----:R-:W-:-:S04]  /*9820*/  ISETP.NE.U32.AND P0, PT, R10, RZ, PT ;  /* 0x000000ff0a00720c */ /* 0x002fc80003f05070 */
[----:B------:R-:W-:Y:S02]  /*9830*/  ISETP.NE.AND.EX P0, PT, R11, RZ, PT, P0 ;  /* 0x000000ff0b00720c */ /* 0x000fe40003f05300 */
[----:B---3--:R-:W-:-:S05]  /*9840*/  I2FP.F32.U32 R3, R12 ;  /* 0x0000000c00037245 */ /* 0x008fca0000201000 */
[----:B------:R-:W-:-:S04]  /*9850*/  FMUL R3, R3, UR4 ;  /* 0x0000000403037c20 */ /* 0x000fc80008400000 */
[----:B------:R1:W3:Y:S02]  /*9860*/  F2I.U32.TRUNC.NTZ R20, R3 ;  /* 0x0000000300147305 */ /* 0x0002e4000020f000 */
[----:B----4-:R-:W-:Y:S05]  /*9870*/  @!P0 BRA `(.L_x_192) ;  /* 0x0000000000288947 */ /* 0x010fea0003800000 */
[----:B-1----:R-:W1:Y:S02]  /*9880*/  LDC R3, c[0x0][0x634] ;  /* 0x00018d00ff037b82 */ /* 0x002e640000000800 */
[----:B-1----:R-:W-:-:S05]  /*9890*/  IADD3 R3, P0, R16, R3, RZ ;  /* 0x0000000310037210 */ /* 0x002fca0007f1e0ff */
        /* <DEDUP_REMOVED lines=8> */
.L_x_192:
[----:B------:R-:W4:Y:S01]  /*9920*/  LDC.64 R28, c[0x0][0x640] ;  /* 0x00019000ff1c7b82 */ /* 0x000f220000000a00 */
[-CC-:B0-----:R-:W-:Y:S01]  /*9930*/  SHF.R.U64 R22, R8, R0.reuse, R9.reuse ;  /* 0x0000000008167219 */ /* 0x181fe20000001209 */
[----:B---3--:R-:W-:Y:S01]  /*9940*/  IMAD.MOV R20, RZ, RZ, -R20 ;  /* 0x000000ffff147224 */ /* 0x008fe200078e0a14 */
[----:B------:R-:W-:Y:S01]  /*9950*/  SHF.R.U32.HI R0, RZ, R0, R9 ;  /* 0x00000000ff007219 */ /* 0x000fe20000011609 */
[----:B------:R-:W-:Y:S01]  /*9960*/  ULDC UR4, c[0x0][0x154] ;  /* 0x0000550000047ab9 */ /* 0x000fe20000000800 */
[----:B-1----:R-:W-:Y:S01]  /*9970*/  IADD3 R3, P0, RZ, -R22, RZ ;  /* 0x80000016ff037210 */ /* 0x002fe20007f1e0ff */
[----:B------:R-:W-:Y:S02]  /*9980*/  IMAD R21, R21, R20, R12 ;  /* 0x0000001415157224 */ /* 0x000fe400078e020c */
[----:B------:R-:W0:Y:S01]  /*9990*/  LDC R6, c[0x0][0x618] ;  /* 0x00018600ff067b82 */ /* 0x000e220000000800 */
[----:B------:R-:W-:Y:S02]  /*99a0*/  IMAD.MOV.U32 R7, RZ, RZ, 0x1 ;  /* 0x00000001ff077424 */ /* 0x000fe400078e00ff */
[----:B------:R-:W-:-:S04]  /*99b0*/  IMAD.X R5, RZ, RZ, ~R0, P0 ;  /* 0x000000ffff057224 */ /* 0x000fc800000e0e00 */
[-C--:B------:R-:W-:Y:S01]  /*99c0*/  IMAD R0, R5, R14.reuse, RZ ;  /* 0x0000000e05007224 */ /* 0x080fe200078e02ff */
[----:B------:R-:W1:Y:S01]  /*99d0*/  LDC R8, c[0x0][0x608] ;  /* 0x00018200ff087b82 */ /* 0x000e620000000800 */
[----:B------:R-:W-:-:S04]  /*99e0*/  IMAD.WIDE.U32 R4, R3, R14, R16 ;  /* 0x0000000e03047225 */ /* 0x000fc800078e0010 */
[----:B------:R-:W-:Y:S01]  /*99f0*/  IMAD R3, R3, R15, R0 ;  /* 0x0000000f03037224 */ /* 0x000fe200078e0200 */
[----:B------:R-:W-:Y:S02]  /*9a00*/  I2FP.F32.U32 R0, R24 ;  /* 0x0000001800007245 */ /* 0x000fe40000201000 */
[----:B------:R-:W3:Y:S01]  /*9a10*/  LDC R26, c[0x0][0x658] ;  /* 0x00019600ff1a7b82 */ /* 0x000ee20000000800 */
[----:B------:R-:W-:Y:S01]  /*9a20*/  IMAD.IADD R3, R5, 0x1, R3 ;  /* 0x0000000105037824 */ /* 0x000fe200078e0203 */
[----:B----4-:R-:W-:Y:S01]  /*9a30*/  ISETP.NE.U32.AND P0, PT, R28, RZ, PT ;  /* 0x000000ff1c00720c */ /* 0x010fe20003f05070 */
[----:B------:R-:W-:Y:S01]  /*9a40*/  FMUL R0, R0, UR4 ;  /* 0x0000000400007c20 */ /* 0x000fe20008400000 */
[----:B------:R-:W-:Y:S02]  /*9a50*/  IMAD.MOV.U32 R5, RZ, RZ, -0x1 ;  /* 0xffffffffff057424 */ /* 0x000fe400078e00ff */
[----:B------:R-:W-:Y:S01]  /*9a60*/  ISETP.NE.AND.EX P0, PT, R29, RZ, PT, P0 ;  /* 0x000000ff1d00720c */ /* 0x000fe20003f05300 */
[----:B------:R4:W2:Y:S01]  /*9a70*/  F2I.U32.TRUNC.NTZ R13, R0 ;  /* 0x00000000000d7305 */ /* 0x0008a2000020f000 */
[----:B------:R-:W2:Y:S01]  /*9a80*/  LDC R15, c[0x0][0x148] ;  /* 0x00005200ff0f7b82 */ /* 0x000ea20000000800 */
[----:B0-----:R-:W-:-:S02]  /*9a90*/  SHF.R.U64 R12, R4, R6, R3 ;  /* 0x00000006040c7219 */ /* 0x001fc40000001203 */
[----:B------:R-:W-:-:S05]  /*9aa0*/  SHF.R.U32.HI R3, RZ, R6, R3 ;  /* 0x00000006ff037219 */ /* 0x000fca0000011603 */
[----:B------:R-:W0:Y:S01]  /*9ab0*/  LDC R20, c[0x0][0x600] ;  /* 0x00018000ff147b82 */ /* 0x000e220000000800 */
[-CC-:B-1----:R-:W-:Y:S02]  /*9ac0*/  SHF.R.U64 R10, R12, R8.reuse, R3.reuse ;  /* 0x000000080c0a7219 */ /* 0x182fe40000001203 */
[----:B------:R-:W-:-:S05]  /*9ad0*/  SHF.R.U32.HI R3, RZ, R8, R3 ;  /* 0x00000008ff037219 */ /* 0x000fca0000011603 */
[----:B------:R-:W1:Y:S01]  /*9ae0*/  LDC R27, c[0x0][0x648] ;  /* 0x00019200ff1b7b82 */ /* 0x000e620000000800 */
[-C--:B---3--:R-:W-:Y:S02]  /*9af0*/  SHF.L.U32 R4, R5, R26.reuse, RZ ;  /* 0x0000001a05047219 */ /* 0x088fe400000006ff */
[-CC-:B------:R-:W-:Y:S02]  /*9b00*/  SHF.R.U64 R14, R10, R26.reuse, R3.reuse ;  /* 0x0000001a0a0e7219 */ /* 0x180fe40000001203 */
[----:B------:R-:W-:Y:S02]  /*9b10*/  SHF.R.U32.HI R5, RZ, R26, R3 ;  /* 0x0000001aff057219 */ /* 0x000fe40000011603 */
[----:B------:R-:W-:Y:S01]  /*9b20*/  LOP3.LUT R25, RZ, R4, RZ, 0x33, !PT ;  /* 0x00000004ff197212 */ /* 0x000fe200078e33ff */
[----:B------:R-:W3:Y:S01]  /*9b30*/  LDC R30, c[0x0][0x638] ;  /* 0x00018e00ff1e7b82 */ /* 0x000ee20000000800 */
[----:B------:R-:W-:Y:S01]  /*9b40*/  SHF.L.U32 R26, R7, R26, RZ ;  /* 0x0000001a071a7219 */ /* 0x000fe200000006ff */
[----:B------:R-:W-:-:S06]  /*9b50*/  IMAD.MOV.U32 R4, RZ, RZ, R14 ;  /* 0x000000ffff047224 */ /* 0x000fcc00078e000e */
[----:B------:R-:W0:Y:S01]  /*9b60*/  LDC R31, c[0x0][0x610] ;  /* 0x00018400ff1f7b82 */ /* 0x000e220000000800 */
[----:B----4-:R-:W-:Y:S05]  /*9b70*/  @!P0 BRA `(.L_x_193) ;  /* 0x0000000000288947 */ /* 0x010fea0003800000 */
[----:B------:R-:W4:Y:S02]  /*9b80*/  LDC R3, c[0x0][0x64c] ;  /* 0x00019300ff037b82 */ /* 0x000f240000000800 */
[----:B----4-:R-:W-:-:S05]  /*9b90*/  IADD3 R3, P0, R14, R3, RZ ;  /* 0x000000030e037210 */ /* 0x010fca0007f1e0ff */
        /* <DEDUP_REMOVED lines=8> */
.L_x_193:
[----:B------:R-:W-:Y:S01]  /*9c20*/  ISETP.NE.AND P0, PT, R2, 0x1, PT ;  /* 0x000000010200780c */ /* 0x000fe20003f05270 */
[----:B0-----:R-:W-:Y:S01]  /*9c30*/  VIADD R7, R20, 0xffffffff ;  /* 0xffffffff14077836 */ /* 0x001fe20000000000 */
[----:B-1----:R-:W-:Y:S01]  /*9c40*/  SHF.R.U64 R0, R4, R27, R5 ;  /* 0x0000001b04007219 */ /* 0x002fe20000001205 */
[----:B--2---:R-:W-:Y:S01]  /*9c50*/  IMAD.MOV R13, RZ, RZ, -R13 ;  /* 0x000000ffff0d7224 */ /* 0x004fe200078e0a0d */
[----:B------:R-:W-:Y:S01]  /*9c60*/  LOP3.LUT R5, R10, R25, RZ, 0xc0, !PT ;  /* 0x000000190a057212 */ /* 0x000fe200078ec0ff */
[----:B------:R-:W-:Y:S01]  /*9c70*/  IMAD.MOV.U32 R4, RZ, RZ, 0x1 ;  /* 0x00000001ff047424 */ /* 0x000fe200078e00ff */
[----:B------:R-:W-:Y:S01]  /*9c80*/  LOP3.LUT R12, R12, R7, RZ, 0xc0, !PT ;  /* 0x000000070c0c7212 */ /* 0x000fe200078ec0ff */
[----:B------:R-:W-:Y:S02]  /*9c90*/  IMAD.MOV R3, RZ, RZ, -R0 ;  /* 0x000000ffff037224 */ /* 0x000fe400078e0a00 */
[----:B------:R-:W-:Y:S02]  /*9ca0*/  IMAD R0, R26, R0, R5 ;  /* 0x000000001a007224 */ /* 0x000fe400078e0205 */
[----:B---3--:R-:W-:-:S02]  /*9cb0*/  IMAD R3, R3, R30, R14 ;  /* 0x0000001e03037224 */ /* 0x008fc400078e020e */
[----:B------:R-:W-:Y:S02]  /*9cc0*/  @P0 IMAD R21, R15, R13, R24 ;  /* 0x0000000d0f150224 */ /* 0x000fe400078e0218 */
[----:B------:R-:W-:Y:S01]  /*9cd0*/  IMAD R5, R3, R20, R12 ;  /* 0x0000001403057224 */ /* 0x000fe200078e020c */
[----:B------:R-:W-:Y:S01]  /*9ce0*/  PRMT R3, R4, 0x7610, R3 ;  /* 0x0000761004037816 */ /* 0x000fe20000000003 */
[----:B------:R-:W-:-:S05]  /*9cf0*/  IMAD R0, R0, R31, R21 ;  /* 0x0000001f00007224 */ /* 0x000fca00078e0215 */
[----:B------:R-:W-:Y:S02]  /*9d00*/  SEL R107, R5, R0, !P0 ;  /* 0x00000000056b7207 */ /* 0x000fe40004000000 */
[----:B------:R-:W-:-:S07]  /*9d10*/  SEL R0, R0, R5, !P0 ;  /* 0x0000000500007207 */ /* 0x000fce0004000000 */
.L_x_191:
[----:B------:R-:W-:Y:S01]  /*9d20*/  LOP3.LUT P0, RZ, R3, 0xff, RZ, 0xc0, !PT ;  /* 0x000000ff03ff7812 */ /* 0x000fe2000780c0ff */
[----:B------:R-:W-:-:S12]  /*9d30*/  IMAD.MOV.U32 R106, RZ, RZ, R0 ;  /* 0x000000ffff6a7224 */ /* 0x000fd800078e0000 */
[----:B------:R-:W-:Y:S05]  /*9d40*/  @P0 BRA `(.L_x_194) ;  /* 0xffffff7000700947 */ /* 0x000fea000383ffff */
[----:B------:R-:W-:Y:S05]  /*9d50*/  EXIT ;  /* 0x000000000000794d */ /* 0x000fea0003800000 */
.L_x_3:
[----:B0-----:R-:W-:Y:S01]  /*9d60*/  ULDC.64 UR4, c[0x0][0x650] ;  /* 0x0001940000047ab9 */ /* 0x001fe20000000a00 */
        /* <DEDUP_REMOVED lines=25> */
.L_x_196:
[--C-:B------:R-:W-:Y:S01]  /*9f00*/  SHF.R.U64 R12, R10, R14, R11.reuse ;  /* 0x0000000e0a0c7219 */ /* 0x100fe2000000120b */
[----:B------:R-:W0:Y:S01]  /*9f10*/  LDC R22, c[0x0][0x618] ;  /* 0x00018600ff167b82 */ /* 0x000e220000000800 */
[----:B------:R-:W-:Y:S01]  /*9f20*/  I2FP.F32.U32 R6, R4 ;  /* 0x0000000400067245 */ /* 0x000fe20000201000 */
[----:B------:R-:W-:Y:S01]  /*9f30*/  ULDC UR4, c[0x0][0x150] ;  /* 0x0000540000047ab9 */ /* 0x000fe20000000800 */
[----:B------:R-:W-:Y:S02]  /*9f40*/  SHF.R.U32.HI R5, RZ, R14, R11 ;  /* 0x0000000eff057219 */ /* 0x000fe4000001160b */
[----:B------:R-:W-:Y:S01]  /*9f50*/  IADD3 R9, P0, RZ, -R12, RZ ;  /* 0x8000000cff097210 */ /* 0x000fe20007f1e0ff */
[----:B------:R-:W-:Y:S01]  /*9f60*/  FMUL R11, R6, UR4 ;  /* 0x00000004060b7c20 */ /* 0x000fe20008400000 */
[----:B------:R-:W-:Y:S01]  /*9f70*/  ULDC UR4, c[0x0][0x154] ;  /* 0x0000550000047ab9 */ /* 0x000fe20000000800 */
[----:B------:R-:W1:Y:S02]  /*9f80*/  LDC.64 R24, c[0x0][0x640] ;  /* 0x00019000ff187b82 */ /* 0x000e640000000a00 */
[----:B------:R-:W-:-:S02]  /*9f90*/  IMAD.X R5, RZ, RZ, ~R5, P0 ;  /* 0x000000ffff057224 */ /* 0x000fc400000e0e05 */
[----:B------:R-:W2:Y:S01]  /*9fa0*/  F2I.U32.TRUNC.NTZ R11, R11 ;  /* 0x0000000b000b7305 */ /* 0x000ea2000020f000 */
[----:B------:R-:W-:-:S03]  /*9fb0*/  IMAD.WIDE.U32 R6, R9, R20, R16 ;  /* 0x0000001409067225 */ /* 0x000fc600078e0010 */
[----:B------:R-:W3:Y:S01]  /*9fc0*/  LDC R13, c[0x0][0x144] ;  /* 0x00005100ff0d7b82 */ /* 0x000ee20000000800 */
[----:B------:R-:W-:-:S04]  /*9fd0*/  IMAD R8, R5, R20, RZ ;  /* 0x0000001405087224 */ /* 0x000fc800078e02ff */
[----:B------:R-:W-:Y:S02]  /*9fe0*/  IMAD R5, R9, R21, R8 ;  /* 0x0000001509057224 */ /* 0x000fe400078e0208 */
[----:B------:R-:W-:Y:S01]  /*9ff0*/  IMAD.MOV.U32 R8, RZ, RZ, -0x1 ;  /* 0xffffffffff087424 */ /* 0x000fe200078e00ff */
[----:B------:R-:W4:Y:S01]  /*a000*/  LDC R14, c[0x0][0x608] ;  /* 0x00018200ff0e7b82 */ /* 0x000f220000000800 */
[----:B------:R-:W-:Y:S01]  /*a010*/  IMAD.IADD R5, R7, 0x1, R5 ;  /* 0x0000000107057824 */ /* 0x000fe200078e0205 */
[----:B------:R-:W-:-:S04]  /*a020*/  I2FP.F32.U32 R7, R3 ;  /* 0x0000000300077245 */ /* 0x000fc80000201000 */
[-C--:B0-----:R-:W-:Y:S01]  /*a030*/  SHF.R.U64 R10, R6, R22.reuse, R5 ;  /* 0x00000016060a7219 */ /* 0x081fe20000001205 */
[----:B--2---:R-:W-:Y:S01]  /*a040*/  IMAD.MOV R6, RZ, RZ, -R11 ;  /* 0x000000ffff067224 */ /* 0x004fe200078e0a0b */
[----:B------:R-:W0:Y:S01]  /*a050*/  LDC R9, c[0x0][0x658] ;  /* 0x00019600ff097b82 */ /* 0x000e220000000800 */
[----:B-1----:R-:W-:Y:S01]  /*a060*/  ISETP.NE.U32.AND P0, PT, R24, RZ, PT ;  /* 0x000000ff1800720c */ /* 0x002fe20003f05070 */
[----:B------:R-:W-:Y:S01]  /*a070*/  FMUL R7, R7, UR4 ;  /* 0x0000000407077c20 */ /* 0x000fe20008400000 */
[----:B------:R-:W-:Y:S02]  /*a080*/  SHF.R.U32.HI R5, RZ, R22, R5 ;  /* 0x00000016ff057219 */ /* 0x000fe40000011605 */
[----:B------:R-:W-:-:S03]  /*a090*/  ISETP.NE.AND.EX P0, PT, R25, RZ, PT, P0 ;  /* 0x000000ff1900720c */ /* 0x000fc60003f05300 */
[----:B------:R-:W1:Y:S01]  /*a0a0*/  LDC R20, c[0x0][0x148] ;  /* 0x00005200ff147b82 */ /* 0x000e620000000800 */
[----:B---3--:R-:W-:Y:S02]  /*a0b0*/  IMAD R23, R13, R6, R4 ;  /* 0x000000060d177224 */ /* 0x008fe400078e0204 */
[----:B------:R-:W-:-:S05]  /*a0c0*/  IMAD.MOV.U32 R6, RZ, RZ, 0x1 ;  /* 0x00000001ff067424 */ /* 0x000fca00078e00ff */
[----:B------:R-:W2:Y:S01]  /*a0d0*/  LDC R21, c[0x0][0x600] ;  /* 0x00018000ff157b82 */ /* 0x000ea20000000800 */
[-CC-:B----4-:R-:W-:Y:S02]  /*a0e0*/  SHF.R.U64 R13, R10, R14.reuse, R5.reuse ;  /* 0x0000000e0a0d7219 */ /* 0x190fe40000001205 */
[----:B------:R-:W-:Y:S02]  /*a0f0*/  SHF.R.U32.HI R4, RZ, R14, R5 ;  /* 0x0000000eff047219 */ /* 0x000fe40000011605 */
[----:B------:R3:W4:Y:S03]  /*a100*/  F2I.U32.TRUNC.NTZ R14, R7 ;  /* 0x00000007000e7305 */ /* 0x000726000020f000 */
[----:B------:R-:W1:Y:S01]  /*a110*/  LDC R26, c[0x0][0x648] ;  /* 0x00019200ff1a7b82 */ /* 0x000e620000000800 */
[-C--:B0-----:R-:W-:Y:S02]  /*a120*/  SHF.R.U64 R15, R13, R9.reuse, R4 ;  /* 0x000000090d0f7219 */ /* 0x081fe40000001204 */
[----:B------:R-:W-:-:S02]  /*a130*/  SHF.L.U32 R8, R8, R9, RZ ;  /* 0x0000000908087219 */ /* 0x000fc400000006ff */
[-C--:B------:R-:W-:Y:S01]  /*a140*/  SHF.R.U32.HI R5, RZ, R9.reuse, R4 ;  /* 0x00000009ff057219 */ /* 0x080fe20000011604 */
[----:B------:R-:W-:Y:S01]  /*a150*/  IMAD.MOV.U32 R4, RZ, RZ, R15 ;  /* 0x000000ffff047224 */ /* 0x000fe200078e000f */
[----:B------:R-:W-:Y:S01]  /*a160*/  SHF.L.U32 R22, R6, R9, RZ ;  /* 0x0000000906167219 */ /* 0x000fe200000006ff */
[----:B------:R-:W0:Y:S01]  /*a170*/  LDC R27, c[0x0][0x638] ;  /* 0x00018e00ff1b7b82 */ /* 0x000e220000000800 */
[----:B------:R-:W-:-:S07]  /*a180*/  LOP3.LUT R28, RZ, R8, RZ, 0x33, !PT ;  /* 0x00000008ff1c7212 */ /* 0x000fce00078e33ff */
        /* <DEDUP_REMOVED lines=12> */
.L_x_197:
[----:B------:R-:W-:Y:S01]  /*a250*/  ISETP.NE.AND P0, PT, R2, 0x1, PT ;  /* 0x000000010200780c */ /* 0x000fe20003f05270 */
[----:B--2---:R-:W-:Y:S01]  /*a260*/  VIADD R7, R21, 0xffffffff ;  /* 0xffffffff15077836 */ /* 0x004fe20000000000 */
[----:B-1----:R-:W-:Y:S01]  /*a270*/  SHF.R.U64 R5, R4, R26, R5 ;  /* 0x0000001a04057219 */ /* 0x002fe20000001205 */
[----:B------:R-:W-:Y:S01]  /*a280*/  IMAD.MOV R14, RZ, RZ, -R14 ;  /* 0x000000ffff0e7224 */ /* 0x000fe200078e0a0e */
[----:B------:R-:W-:Y:S01]  /*a290*/  LOP3.LUT R4, R13, R28, RZ, 0xc0, !PT ;  /* 0x0000001c0d047212 */ /* 0x000fe200078ec0ff */
[----:B------:R-:W-:Y:S01]  /*a2a0*/  IMAD.MOV.U32 R8, RZ, RZ, R12 ;  /* 0x000000ffff087224 */ /* 0x000fe200078e000c */
[----:B------:R-:W-:Y:S01]  /*a2b0*/  LOP3.LUT R10, R10, R7, RZ, 0xc0, !PT ;  /* 0x000000070a0a7212 */ /* 0x000fe200078ec0ff */
[----:B------:R-:W-:Y:S02]  /*a2c0*/  IMAD.MOV R6, RZ, RZ, -R5 ;  /* 0x000000ffff067224 */ /* 0x000fe400078e0a05 */
[----:B------:R-:W-:-:S04]  /*a2d0*/  IMAD R4, R22, R5, R4 ;  /* 0x0000000516047224 */ /* 0x000fc800078e0204 */
[----:B------:R-:W-:Y:S02]  /*a2e0*/  @P0 IMAD R23, R20, R14, R3 ;  /* 0x0000000e14170224 */ /* 0x000fe400078e0203 */
[----:B0-----:R-:W-:Y:S02]  /*a2f0*/  IMAD R3, R6, R27, R15 ;  /* 0x0000001b06037224 */ /* 0x001fe400078e020f */
[----:B------:R-:W-:Y:S02]  /*a300*/  IMAD R7, R4, R29, R23 ;  /* 0x0000001d04077224 */ /* 0x000fe400078e0217 */
[----:B------:R-:W-:Y:S02]  /*a310*/  IMAD R4, R3, R21, R10 ;  /* 0x0000001503047224 */ /* 0x000fe400078e020a */
[----:B------:R-:W-:-:S03]  /*a320*/  IMAD.MOV.U32 R6, RZ, RZ, 0x1 ;  /* 0x00000001ff067424 */ /* 0x000fc600078e00ff */
[----:B------:R-:W-:Y:S02]  /*a330*/  SEL R9, R4, R7, !P0 ;  /* 0x0000000704097207 */ /* 0x000fe40004000000 */
[----:B------:R-:W-:-:S07]  /*a340*/  SEL R7, R7, R4, !P0 ;  /* 0x0000000407077207 */ /* 0x000fce0004000000 */
.L_x_195:
[----:B------:R-:W-:-:S08]  /*a350*/  NOP ;  /* 0x0000000000007918 */ /* 0x000fd00000000000 */
[----:B------:R-:W0:-:S00]  /*a360*/  USETMAXREG.DEALLOC.CTAPOOL 0x28 ;  /* 0x00000028000079c8 */ /* 0x000e0000080e0500 */
[----:B0-----:R-:W-:-:S13]  /*a370*/  ISETP.NE.AND P0, PT, R0, RZ, PT ;  /* 0x000000ff0000720c */ /* 0x001fda0003f05270 */
[----:B------:R-:W-:Y:S05]  /*a380*/  @P0 EXIT ;  /* 0x000000000000094d */ /* 0x000fea0003800000 */
[----:B------:R-:W-:Y:S01]  /*a390*/  LOP3.LUT P0, RZ, R6, 0xff, RZ, 0xc0, !PT ;  /* 0x000000ff06ff7812 */ /* 0x000fe2000780c0ff */
[----:B------:R-:W-:Y:S02]  /*a3a0*/  IMAD.MOV.U32 R0, RZ, RZ, 0x1 ;  /* 0x00000001ff007424 */ /* 0x000fe400078e00ff */
[----:B------:R-:W-:-:S10]  /*a3b0*/  IMAD.MOV.U32 R12, RZ, RZ, RZ ;  /* 0x000000ffff0c7224 */ /* 0x000fd400078e00ff */
[----:B------:R-:W-:Y:S05]  /*a3c0*/  @!P0 BRA `(.L_x_198) ;  /* 0x0000000c00608947 */ /* 0x000fea0003800000 */
[----:B------:R-:W0:Y:S01]  /*a3d0*/  LDC R0, c[0x0][0x28c] ;  /* 0x0000a300ff007b82 */ /* 0x000e220000000800 */
[----:B------:R-:W-:Y:S01]  /*a3e0*/  ULDC UR5, c[0x0][0x658] ;  /* 0x0001960000057ab9 */ /* 0x000fe20000000800 */
[----:B------:R-:W-:Y:S01]  /*a3f0*/  UMOV UR7, 0xffffffff ;  /* 0xffffffff00077882 */ /* 0x000fe20000000000 */
[----:B------:R-:W-:Y:S01]  /*a400*/  ULDC UR6, c[0x0][0xc] ;  /* 0x0000030000067ab9 */ /* 0x000fe20000000800 */
[----:B------:R-:W-:Y:S01]  /*a410*/  USHF.L.U32 UR9, UR7, UR5, URZ ;  /* 0x0000000507097299 */ /* 0x000fe2000800063f */
[C---:B------:R-:W-:Y:S01]  /*a420*/  LOP3.LUT P2, RZ, R18.reuse, 0x7f, RZ, 0xc0, !PT ;  /* 0x0000007f12ff7812 */ /* 0x040fe2000784c0ff */
[----:B------:R-:W-:Y:S01]  /*a430*/  UMOV UR8, 0x1 ;  /* 0x0000000100087882 */ /* 0x000fe20000000000 */
[----:B------:R-:W-:Y:S01]  /*a440*/  ULDC UR7, c[0x0][0x10] ;  /* 0x0000040000077ab9 */ /* 0x000fe20000000800 */
[----:B------:R-:W-:Y:S01]  /*a450*/  LOP3.LUT P0, RZ, R18, 0x1f, RZ, 0xc0, !PT ;  /* 0x0000001f12ff7812 */ /* 0x000fe2000780c0ff */
[----:B------:R-:W-:Y:S01]  /*a460*/  UIMAD.WIDE.U32 UR6, UR6, UR7, URZ ;  /* 0x00000007060672a5 */ /* 0x000fe2000f8e003f */
[----:B------:R-:W-:Y:S01]  /*a470*/  BSSY B0, `(.L_x_198) ;  /* 0x00000cd000007945 */ /* 0x000fe20003800000 */
[----:B------:R-:W-:Y:S01]  /*a480*/  USHF.L.U32 UR5, UR8, UR5, URZ ;  /* 0x0000000508057299 */ /* 0x000fe2000800063f */
[----:B------:R-:W-:Y:S01]  /*a490*/  IMAD.MOV.U32 R13, RZ, RZ, 0x1 ;  /* 0x00000001ff0d7424 */ /* 0x000fe200078e00ff */
[----:B------:R-:W-:Y:S01]  /*a4a0*/  LOP3.LUT R11, R19, 0x2, RZ, 0xfc, !PT ;  /* 0x00000002130b7812 */ /* 0x000fe200078efcff */
[----:B------:R-:W-:Y:S01]  /*a4b0*/  ULDC UR8, c[0x0][0x14] ;  /* 0x0000050000087ab9 */ /* 0x000fe20000000800 */
[----:B------:R-:W-:Y:S01]  /*a4c0*/  PLOP3.LUT P0, PT, P0, P2, PT, 0x8a, 0x0 ;  /* 0x000000000000781c */ /* 0x000fe20000705172 */
[----:B------:R-:W-:Y:S01]  /*a4d0*/  UIMAD.WIDE.U32 UR30, UR6, UR8, URZ ;  /* 0x00000008061e72a5 */ /* 0x000fe2000f8e003f */
[----:B------:R-:W-:Y:S01]  /*a4e0*/  IMAD.MOV.U32 R12, RZ, RZ, RZ ;  /* 0x000000ffff0c7224 */ /* 0x000fe200078e00ff */
[----:B------:R-:W-:Y:S01]  /*a4f0*/  UIMAD UR7, UR7, UR8, URZ ;  /* 0x00000008070772a4 */ /* 0x000fe2000f8e023f */
[----:B------:R-:W-:Y:S01]  /*a500*/  ULDC UR4, c[0x0][0x600] ;  /* 0x0001800000047ab9 */ /* 0x000fe20000000800 */
[----:B------:R-:W-:-:S02]  /*a510*/  ULOP3.LUT UR6, URZ, UR9, URZ, 0x33, !UPT ;  /* 0x000000093f067292 */ /* 0x000fc4000f8e333f */
[----:B------:R-:W-:Y:S01]  /*a520*/  UIADD3 UR4, UR4, -0x1, URZ ;  /* 0xffffffff04047890 */ /* 0x000fe2000fffe03f */
[----:B0-----:R-:W-:Y:S01]  /*a530*/  VIADD R0, R0, 0xff ;  /* 0x000000ff00007836 */ /* 0x001fe20000000000 */
[----:B------:R-:W-:Y:S01]  /*a540*/  UIADD3 UR7, UR31, UR7, URZ ;  /* 0x000000071f077290 */ /* 0x000fe2000fffe03f */
[----:B------:R-:W-:-:S03]  /*a550*/  ULDC.64 UR38, c[0x0][0x198] ;  /* 0x0000660000267ab9 */ /* 0x000fc60000000a00 */
[----:B------:R-:W-:-:S04]  /*a560*/  SHF.R.S32.HI R3, RZ, 0x1f, R0 ;  /* 0x0000001fff037819 */ /* 0x000fc80000011400 */
[----:B------:R-:W-:Y:S01]  /*a570*/  LEA.HI R3, R3, R0, RZ, 0x8 ;  /* 0x0000000003037211 */ /* 0x000fe200078f40ff */
[----:B------:R-:W-:-:S03]  /*a580*/  IMAD.MOV.U32 R0, RZ, RZ, 0x1 ;  /* 0x00000001ff007424 */ /* 0x000fc600078e00ff */
[----:B------:R-:W-:-:S05]  /*a590*/  SHF.R.S32.HI R3, RZ, 0x8, R3 ;  /* 0x00000008ff037819 */ /* 0x000fca0000011403 */
[----:B------:R-:W-:-:S07]  /*a5a0*/  VIADD R10, R3, 0x1 ;  /* 0x00000001030a7836 */ /* 0x000fce0000000000 */
.L_x_210:
[----:B------:R-:W-:-:S03]  /*a5b0*/  UMOV UR8, 0xffffffff ;  /* 0xffffffff00087882 */ /* 0x000fc60000000000 */
[----:B------:R-:W-:Y:S05]  /*a5c0*/  BRA.DIV UR8, `(.L_x_199) ;  /* 0x0000000e08a47947 */ /* 0x000fea000b800000 */
[----:B------:R-:W-:-:S13]  /*a5d0*/  ELECT P6, URZ, PT ;  /* 0x00000000003f782f */ /* 0x000fda00038c0000 */
.L_x_220:
[----:B------:R-:W0:Y:S01]  /*a5e0*/  LDC R4, c[0x0][0x28c] ;  /* 0x0000a300ff047b82 */ /* 0x000e220000000800 */
[----:B------:R-:W-:Y:S01]  /*a5f0*/  BSSY B1, `(.L_x_200) ;  /* 0x0000043000017945 */ /* 0x000fe20003800000 */
[----:B0-----:R-:W-:-:S13]  /*a600*/  ISETP.LT.OR P6, PT, R4, 0x1, !P6 ;  /* 0x000000010400780c */ /* 0x001fda00077c1670 */
[----:B------:R-:W-:Y:S05]  /*a610*/  @P6 BRA `(.L_x_201) ;  /* 0x0000000400006947 */ /* 0x000fea0003800000 */
[----:B------:R-:W-:Y:S02]  /*a620*/  IMAD R15, R7, 0xc0, RZ ;  /* 0x000000c0070f7824 */ /* 0x000fe400078e02ff */
[----:B------:R-:W-:Y:S02]  /*a630*/  IMAD R18, R9, 0x50, RZ ;  /* 0x0000005009127824 */ /* 0x000fe400078e02ff */
[----:B------:R-:W-:Y:S02]  /*a640*/  IMAD.MOV.U32 R20, RZ, RZ, RZ ;  /* 0x000000ffff147224 */ /* 0x000fe400078e00ff */
[----:B------:R-:W-:Y:S02]  /*a650*/  IMAD.MOV.U32 R4, RZ, RZ, R10 ;  /* 0x000000ffff047224 */ /* 0x000fe400078e000a */
[----:B------:R-:W-:Y:S02]  /*a660*/  IMAD.MOV.U32 R5, RZ, RZ, R0 ;  /* 0x000000ffff057224 */ /* 0x000fe400078e0000 */
[----:B------:R-:W-:-:S07]  /*a670*/  IMAD.MOV.U32 R6, RZ, RZ, R12 ;  /* 0x000000ffff067224 */ /* 0x000fce00078e000c */
.L_x_205:
[----:B------:R-:W0:Y:S01]  /*a680*/  S2R R14, SR_CgaCtaId ;  /* 0x00000000000e7919 */ /* 0x000e220000008800 */
[----:B------:R-:W-:Y:S01]  /*a690*/  MOV R7, 0x400 ;  /* 0x0000040000077802 */ /* 0x000fe20000000f00 */
[----:B------:R-:W1:Y:S03]  /*a6a0*/  @!P2 LDC R9, c[0x0][0x500] ;  /* 0x00014000ff09ab82 */ /* 0x000e660000000800 */
[----:B0-----:R-:W-:Y:S02]  /*a6b0*/  LEA R21, R14, R7, 0x18 ;  /* 0x000000070e157211 */ /* 0x001fe400078ec0ff */
[----:B------:R-:W-:-:S03]  /*a6c0*/  SHF.L.U32 R7, R5, 0x1f, RZ ;  /* 0x0000001f05077819 */ /* 0x000fc600000006ff */
[----:B------:R-:W-:-:S04]  /*a6d0*/  IMAD R14, R6, 0x8, R21 ;  /* 0x00000008060e7824 */ /* 0x000fc800078e0215 */
[----:B------:R-:W0:Y:S02]  /*a6e0*/  SYNCS.PHASECHK.TRANS64.TRYWAIT P1, [R14+URZ+0x18], R7 ;  /* 0x000018070e0075a7 */ /* 0x000e24000802017f */
[----:B01----:R-:W-:Y:S05]  /*a6f0*/  @!P1 BRA `(.L_x_202) ;  /* 0x0000000c00789947 */ /* 0x003fea0003800000 */
.L_x_221:
[----:B0-----:R-:W-:Y:S01]  /*a700*/  PRMT R7, R11, 0x9910, RZ ;  /* 0x000099100b077816 */ /* 0x001fe200000000ff */
[----:B------:R0:W-:Y:S03]  /*a710*/  @!P2 SYNCS.ARRIVE.TRANS64 RZ, [R14+URZ], R9 ;  /* 0x000000090effa9a7 */ /* 0x0001e6000800003f */
[----:B------:R-:W-:-:S13]  /*a720*/  ISETP.NE.AND P1, PT, R7, 0x2, PT ;  /* 0x000000020700780c */ /* 0x000fda0003f25270 */
[----:B0-----:R-:W-:Y:S05]  /*a730*/  @P1 BRA `(.L_x_203) ;  /* 0x0000000000041947 */ /* 0x001fea0003800000 */
[----:B------:R-:W-:Y:S01]  /*a740*/  BPT.TRAP 0x1 ;  /* 0x000000040000795c */ /* 0x000fe20000300000 */
.L_x_203:
[----:B------:R-:W-:Y:S05]  /*a750*/  @P0 BRA `(.L_x_204) ;  /* 0x0000000000040947 */ /* 0x000fea0003800000 */
[----:B------:R-:W-:Y:S01]  /*a760*/  BPT.TRAP 0x1 ;  /* 0x000000040000795c */ /* 0x000fe20000300000 */
.L_x_204:
[--C-:B------:R-:W-:Y:S01]  /*a770*/  IMAD R7, R6, 0xc000, R21.reuse ;  /* 0x0000c00006077824 */ /* 0x100fe200078e0215 */
[----:B------:R-:W-:Y:S01]  /*a780*/  R2UR UR34, R20 ;  /* 0x00000000142272ca */ /* 0x000fe200000e0000 */
[----:B------:R-:W-:Y:S01]  /*a790*/  IMAD R21, R6, 0x5000, R21 ;  /* 0x0000500006157824 */ /* 0x000fe200078e0215 */
[----:B------:R-:W-:Y:S01]  /*a7a0*/  R2UR UR33, R14 ;  /* 0x000000000e2172ca */ /* 0x000fe200000e0000 */
[----:B------:R-:W-:Y:S01]  /*a7b0*/  VIADD R4, R4, 0xffffffff ;  /* 0xffffffff04047836 */ /* 0x000fe20000000000 */
[----:B------:R-:W-:Y:S01]  /*a7c0*/  R2UR UR24, R7 ;  /* 0x00000000071872ca */ /* 0x000fe200000e0000 */
[----:B------:R-:W-:Y:S01]  /*a7d0*/  UIADD3 UR14, UP0, UR38, 0xf0, URZ ;  /* 0x000000f0260e7890 */ /* 0x000fe2000ff1e03f */
[----:B------:R-:W-:Y:S01]  /*a7e0*/  R2UR UR8, R21 ;  /* 0x00000000150872ca */ /* 0x000fe200000e0000 */
[----:B------:R-:W-:Y:S01]  /*a7f0*/  UIADD3 UR40, UP1, UR38, 0x1f0, URZ ;  /* 0x000001f026287890 */ /* 0x000fe2000ff3e03f */
[----:B------:R-:W-:Y:S01]  /*a800*/  R2UR UR36, R8 ;  /* 0x00000000082472ca */ /* 0x000fe200000e0000 */
[----:B------:R-:W-:Y:S01]  /*a810*/  UIADD3.X UR15, URZ, UR39, URZ, UP0, !UPT ;  /* 0x000000273f0f7290 */ /* 0x000fe200087fe43f */
[----:B------:R-:W-:Y:S01]  /*a820*/  R2UR UR35, R15 ;  /* 0x000000000f2372ca */ /* 0x000fe200000e0000 */
[----:B------:R-:W-:Y:S01]  /*a830*/  UIADD3.X UR41, URZ, UR39, URZ, UP1, !UPT ;  /* 0x000000273f297290 */ /* 0x000fe20008ffe43f */
[----:B------:R-:W-:Y:S01]  /*a840*/  R2UR UR19, R18 ;  /* 0x00000000121372ca */ /* 0x000fe200000e0000 */
[----:B------:R-:W-:Y:S01]  /*a850*/  UIADD3 UR26, UR34, 0x80, URZ ;  /* 0x00000080221a7890 */ /* 0x000fe2000fffe03f */
[----:B------:R-:W-:Y:S01]  /*a860*/  ISETP.GT.AND P3, PT, R4, 0x1, PT ;  /* 0x000000010400780c */ /* 0x000fe20003f64270 */
[----:B------:R-:W-:Y:S01]  /*a870*/  VIADD R6, R6, 0x1 ;  /* 0x0000000106067836 */ /* 0x000fe20000000000 */
[----:B------:R-:W-:Y:S01]  /*a880*/  UMOV UR22, 0x0 ;  /* 0x0000000000167882 */ /* 0x000fe20000000000 */
[----:B------:R-:W-:Y:S01]  /*a890*/  UIADD3 UR32, UR24, 0x100, URZ ;  /* 0x0000010018207890 */ /* 0x000fe2000fffe03f */
[----:B------:R-:W-:Y:S01]  /*a8a0*/  VIADD R20, R20, 0x100 ;  /* 0x0000010014147836 */ /* 0x000fe20000000000 */
[----:B------:R-:W-:Y:S01]  /*a8b0*/  UIADD3 UR24, UR24, 0x6100, URZ ;  /* 0x0000610018187890 */ /* 0x000fe2000fffe03f */
[----:B------:R-:W-:Y:S01]  /*a8c0*/  ISETP.NE.AND P1, PT, R6, 0x3, PT ;  /* 0x000000030600780c */ /* 0x000fe20003f25270 */
[----:B------:R-:W-:-:S02]  /*a8d0*/  UIADD3 UR16, UR8, 0x24100, URZ ;  /* 0x0002410008107890 */ /* 0x000fc4000fffe03f */
[----:B------:R-:W-:Y:S01]  /*a8e0*/  UIADD3 UR8, UR8, 0x26900, URZ ;  /* 0x0002690008087890 */ /* 0x000fe2000fffe03f */
[----:B------:R-:W-:Y:S01]  /*a8f0*/  SEL R14, RZ, 0x1, P1 ;  /* 0x00000001ff0e7807 */ /* 0x000fe20000800000 */
[----:B------:R-:W-:Y:S01]  /*a900*/  UMOV UR23, 0x10000000 ;  /* 0x1000000000177882 */ /* 0x000fe20000000000 */
[----:B------:R-:W-:Y:S01]  /*a910*/  UMOV UR25, UR33 ;  /* 0x0000002100197c82 */ /* 0x000fe20008000000 */
[----:B------:R-:W-:Y:S01]  /*a920*/  UMOV UR28, UR36 ;  /* 0x00000024001c7c82 */ /* 0x000fe20008000000 */
[----:B------:R-:W-:Y:S01]  /*a930*/  UMOV UR27, UR35 ;  /* 0x00000023001b7c82 */ /* 0x000fe20008000000 */
[----:B------:R-:W-:Y:S01]  /*a940*/  UMOV UR17, UR33 ;  /* 0x0000002100117c82 */ /* 0x000fe20008000000 */
[----:B------:R-:W-:Y:S01]  /*a950*/  UMOV UR18, UR34 ;  /* 0x0000002200127c82 */ /* 0x000fe20008000000 */
[----:B------:R-:W-:Y:S01]  /*a960*/  UMOV UR20, UR36 ;  /* 0x0000002400147c82 */ /* 0x000fe20008000000 */
[----:B------:R0:W-:Y:S01]  /*a970*/  UTMALDG.3D [UR32], [UR14], desc[UR22] ;  /* 0x000016200e0075b4 */ /* 0x0001e20008011000 */
[----:B------:R-:W-:Y:S01]  /*a980*/  UMOV UR9, UR33 ;  /* 0x0000002100097c82 */ /* 0x000fe20008000000 */
[----:B------:R-:W-:Y:S01]  /*a990*/  UMOV UR11, UR19 ;  /* 0x00000013000b7c82 */ /* 0x000fe20008000000 */
[----:B------:R-:W-:Y:S01]  /*a9a0*/  UMOV UR12, UR36 ;  /* 0x00000024000c7c82 */ /* 0x000fe20008000000 */
[----:B------:R-:W-:Y:S01]  /*a9b0*/  UMOV UR10, UR26 ;  /* 0x0000001a000a7c82 */ /* 0x000fe20008000000 */
[----:B------:R-:W-:-:S02]  /*a9c0*/  LOP3.LUT R5, R5, R14, RZ, 0x3c, !PT ;  /* 0x0000000e05057212 */ /* 0x000fc400078e3cff */
[----:B------:R-:W-:Y:S01]  /*a9d0*/  SEL R6, R6, RZ, P1 ;  /* 0x000000ff06067207 */ /* 0x000fe20000800000 */
[----:B------:R0:W-:Y:S01]  /*a9e0*/  UTMALDG.3D [UR24], [UR14], desc[UR22] ;  /* 0x000016180e0075b4 */ /* 0x0001e20008011000 */
[----:B------:R0:W-:Y:S01]  /*a9f0*/  UTMALDG.3D [UR16], [UR40], desc[UR22] ;  /* 0x00001610280075b4 */ /* 0x0001e20008011000 */
[----:B------:R0:W-:Y:S02]  /*aa00*/  UTMALDG.3D [UR8], [UR40], desc[UR22] ;  /* 0x00001608280075b4 */ /* 0x0001e40008011000 */
[----:B0-----:R-:W-:Y:S05]  /*aa10*/  @P3 BRA `(.L_x_205) ;  /* 0xfffffffc00183947 */ /* 0x001fea000383ffff */
.L_x_201:
[----:B------:R-:W-:Y:S05]  /*aa20*/  BSYNC B1 ;  /* 0x0000000000017941 */ /* 0x000fea0003800000 */
.L_x_200:
[----:B------:R-:W-:Y:S01]  /*aa30*/  LOP3.LUT P3, RZ, R13, 0xff, RZ, 0xc0, !PT ;  /* 0x000000ff0dff7812 */ /* 0x000fe2000786c0ff */
[----:B------:R-:W-:Y:S01]  /*aa40*/  IMAD.IADD R12, R3, 0x1, R12 ;  /* 0x00000001030c7824 */ /* 0x000fe200078e020c */
[----:B------:R-:W-:Y:S01]  /*aa50*/  IADD3 R16, P4, R16, UR30, RZ ;  /* 0x0000001e10107c10 */ /* 0x000fe2000ff9e0ff */
[----:B------:R-:W-:Y:S01]  /*aa60*/  ULDC.64 UR8, c[0x0][0x650] ;  /* 0x0001940000087ab9 */ /* 0x000fe20000000a00 */
[----:B------:R-:W-:Y:S01]  /*aa70*/  BSSY B1, `(.L_x_206) ;  /* 0x000006a000017945 */ /* 0x000fe20003800000 */
[----:B------:R-:W-:Y:S01]  /*aa80*/  IMAD.MOV.U32 R9, RZ, RZ, -0x1 ;  /* 0xffffffffff097424 */ /* 0x000fe200078e00ff */
[----:B------:R-:W-:Y:S01]  /*aa90*/  ISETP.GT.U32.AND P1, PT, R12, 0x2, PT ;  /* 0x000000020c00780c */ /* 0x000fe20003f24070 */
[----:B------:R-:W-:Y:S01]  /*aaa0*/  IMAD.MOV.U32 R8, RZ, RZ, -0x1 ;  /* 0xffffffffff087424 */ /* 0x000fe200078e00ff */
[----:B------:R-:W-:Y:S02]  /*aab0*/  IADD3.X R17, R17, UR7, RZ, P4, !PT ;  /* 0x0000000711117c10 */ /* 0x000fe4000a7fe4ff */
[----:B------:R-:W-:-:S02]  /*aac0*/  ISETP.LT.U32.AND P1, PT, R3, 0x3, P1 ;  /* 0x000000030300780c */ /* 0x000fc40000f21070 */
[----:B------:R-:W-:Y:S01]  /*aad0*/  PRMT R13, RZ, 0x7610, R13 ;  /* 0x00007610ff0d7816 */ /* 0x000fe2000000000d */
[----:B------:R-:W0:Y:S01]  /*aae0*/  @P3 S2R R5, SR_CgaCtaId ;  /* 0x0000000000053919 */ /* 0x000e220000008800 */
[----:B------:R-:W-:-:S04]  /*aaf0*/  @P3 MOV R4, 0x400 ;  /* 0x0000040000043802 */ /* 0x000fc80000000f00 */
[----:B0-----:R-:W-:Y:S01]  /*ab00*/  @P3 LEA R6, R5, R4, 0x18 ;  /* 0x0000000405063211 */ /* 0x001fe200078ec0ff */
[----:B------:R-:W-:-:S03]  /*ab10*/  IMAD.WIDE.U32 R4, R12, -0x55555555, RZ ;  /* 0xaaaaaaab0c047825 */ /* 0x000fc600078e00ff */
[----:B------:R0:W-:Y:S01]  /*ab20*/  @P3 SYNCS.ARRIVE.TRANS64.A1T0 RZ, [R6+URZ+0x48], RZ ;  /* 0x000048ff06ff39a7 */ /* 0x0001e2000810003f */
[----:B------:R-:W-:Y:S02]  /*ab30*/  ISETP.GE.U32.AND P3, PT, R3, 0x3, PT ;  /* 0x000000030300780c */ /* 0x000fe40003f66070 */
[----:B------:R-:W-:Y:S02]  /*ab40*/  SHF.R.U32.HI R7, RZ, 0x1, R5 ;  /* 0x00000001ff077819 */ /* 0x000fe40000011605 */
[----:B------:R-:W-:Y:S02]  /*ab50*/  SEL R5, RZ, 0x1, !P1 ;  /* 0x00000001ff057807 */ /* 0x000fe40004800000 */
[----:B------:R-:W-:Y:S01]  /*ab60*/  ISETP.GE.U32.AND P1, PT, R16, UR8, PT ;  /* 0x0000000810007c0c */ /* 0x000fe2000bf26070 */
[----:B------:R-:W-:Y:S01]  /*ab70*/  IMAD R12, R7, -0x3, R12 ;  /* 0xfffffffd070c7824 */ /* 0x000fe200078e020c */
[----:B------:R-:W-:Y:S02]  /*ab80*/  LOP3.LUT R0, R0, R5, RZ, 0x3c, !PT ;  /* 0x0000000500007212 */ /* 0x000fe400078e3cff */
[----:B------:R-:W-:-:S02]  /*ab90*/  ISETP.GE.U32.AND.EX P1, PT, R17, UR9, PT, P1 ;  /* 0x0000000911007c0c */ /* 0x000fc4000bf26110 */
[----:B------:R-:W-:Y:S02]  /*aba0*/  PRMT R4, RZ, 0x7610, R4 ;  /* 0x00007610ff047816 */ /* 0x000fe40000000004 */
[----:B------:R-:W-:Y:S01]  /*abb0*/  @P3 LOP3.LUT R0, R0, 0x1, R7, 0x78, !PT ;  /* 0x0000000100003812 */ /* 0x000fe200078e7807 */
[----:B------:R-:W-:-:S08]  /*abc0*/  IMAD.MOV.U32 R7, RZ, RZ, -0x1 ;  /* 0xffffffffff077424 */ /* 0x000fd000078e00ff */
[----:B0-----:R-:W-:Y:S05]  /*abd0*/  @P1 BRA `(.L_x_207) ;  /* 0x00000004004c1947 */ /* 0x001fea0003800000 */
[----:B------:R-:W-:Y:S01]  /*abe0*/  ULDC.64 UR8, c[0x0][0x628] ;  /* 0x00018a0000087ab9 */ /* 0x000fe20000000a00 */
[----:B------:R-:W0:Y:S01]  /*abf0*/  S2R R15, SR_CTAID.X ;  /* 0x00000000000f7919 */ /* 0x000e220000002500 */
[----:B------:R-:W-:Y:S01]  /*ac00*/  ISETP.NE.U32.AND P1, PT, RZ, UR8, PT ;  /* 0x00000008ff007c0c */ /* 0x000fe2000bf25070 */
[----:B------:R-:W-:Y:S01]  /*ac10*/  ULDC UR11, c[0x0][0x630] ;  /* 0x00018c00000b7ab9 */ /* 0x000fe20000000800 */
[----:B------:R-:W-:Y:S01]  /*ac20*/  IMAD.MOV.U32 R4, RZ, RZ, R16 ;  /* 0x000000ffff047224 */ /* 0x000fe200078e0010 */
[----:B------:R-:W1:Y:S01]  /*ac30*/  S2R R14, SR_CTAID.Y ;  /* 0x00000000000e7919 */ /* 0x000e620000002600 */
[----:B------:R-:W-:Y:S01]  /*ac40*/  ISETP.NE.AND.EX P1, PT, RZ, UR9, PT, P1 ;  /* 0x00000009ff007c0c */ /* 0x000fe2000bf25310 */
[----:B------:R-:W-:-:S12]  /*ac50*/  IMAD.MOV.U32 R5, RZ, RZ, R17 ;  /* 0x000000ffff057224 */ /* 0x000fd800078e0011 */
[----:B------:R-:W-:Y:S05]  /*ac60*/  @!P1 BRA `(.L_x_208) ;  /* 0x0000000000289947 */ /* 0x000fea0003800000 */
[----:B------:R-:W-:Y:S02]  /*ac70*/  ULDC UR10, c[0x0][0x634] ;  /* 0x00018d00000a7ab9 */ /* 0x000fe40000000800 */
[----:B------:R-:W-:-:S05]  /*ac80*/  IADD3 R9, P1, R16, UR10, RZ ;  /* 0x0000000a10097c10 */ /* 0x000fca000ff3e0ff */
[----:B------:R-:W-:-:S04]  /*ac90*/  IMAD.X R21, RZ, RZ, R17, P1 ;  /* 0x000000ffff157224 */ /* 0x000fc800008e0611 */
[----:B------:R-:W-:-:S04]  /*aca0*/  IMAD.WIDE.U32 R6, R21, UR8, RZ ;  /* 0x0000000815067c25 */ /* 0x000fc8000f8e00ff */
[----:B------:R-:W-:-:S04]  /*acb0*/  IMAD.WIDE.U32 R6, P1, R9, UR9, R6 ;  /* 0x0000000909067c25 */ /* 0x000fc8000f820006 */
[----:B------:R-:W-:-:S04]  /*acc0*/  IMAD.WIDE.U32 R8, R9, UR8, RZ ;  /* 0x0000000809087c25 */ /* 0x000fc8000f8e00ff */
[----:B------:R-:W-:Y:S01]  /*acd0*/  IMAD.X R5, RZ, RZ, RZ, P1 ;  /* 0x000000ffff057224 */ /* 0x000fe200008e06ff */
[----:B------:R-:W-:Y:S01]  /*ace0*/  IADD3 RZ, P1, R9, R6, RZ ;  /* 0x0000000609ff7210 */ /* 0x000fe20007f3e0ff */
[----:B------:R-:W-:-:S04]  /*acf0*/  IMAD.MOV.U32 R4, RZ, RZ, R7 ;  /* 0x000000ffff047224 */ /* 0x000fc800078e0007 */
[----:B------:R-:W-:-:S08]  /*ad00*/  IMAD.WIDE.U32.X R4, R21, UR9, R4, P1 ;  /* 0x0000000915047c25 */ /* 0x000fd000088e0404 */
.L_x_208:
[--C-:B------:R-:W-:Y:S01]  /*ad10*/  SHF.R.U64 R8, R4, UR11, R5.reuse ;  /* 0x0000000b04087c19 */ /* 0x100fe20008001205 */
[----:B------:R-:W-:Y:S01]  /*ad20*/  ULDC.64 UR8, c[0x0][0x620] ;  /* 0x0001880000087ab9 */ /* 0x000fe20000000a00 */
[----:B------:R-:W-:Y:S01]  /*ad30*/  SHF.R.U32.HI R4, RZ, UR11, R5 ;  /* 0x0000000bff047c19 */ /* 0x000fe20008011605 */
[----:B------:R-:W2:Y:S01]  /*ad40*/  LDC R24, c[0x0][0x144] ;  /* 0x00005100ff187b82 */ /* 0x000ea20000000800 */
[----:B------:R-:W-:Y:S01]  /*ad50*/  IADD3 R7, P1, RZ, -R8, RZ ;  /* 0x80000008ff077210 */ /* 0x000fe20007f3e0ff */
[----:B------:R-:W-:Y:S01]  /*ad60*/  ULDC.64 UR12, c[0x0][0x640] ;  /* 0x00019000000c7ab9 */ /* 0x000fe20000000a00 */
[----:B0-----:R-:W-:Y:S01]  /*ad70*/  I2FP.F32.U32 R9, R15 ;  /* 0x0000000f00097245 */ /* 0x001fe20000201000 */
[----:B------:R-:W-:Y:S02]  /*ad80*/  ULDC UR10, c[0x0][0x608] ;  /* 0x00018200000a7ab9 */ /* 0x000fe40000000800 */
[----:B------:R-:W-:Y:S01]  /*ad90*/  IMAD.X R4, RZ, RZ, ~R4, P1 ;  /* 0x000000ffff047224 */ /* 0x000fe200008e0e04 */
[----:B------:R-:W-:Y:S01]  /*ada0*/  ISETP.NE.U32.AND P1, PT, RZ, UR12, PT ;  /* 0x0000000cff007c0c */ /* 0x000fe2000bf25070 */
[----:B------:R-:W0:Y:S02]  /*adb0*/  LDC R21, c[0x0][0x148] ;  /* 0x00005200ff157b82 */ /* 0x000e240000000800 */
[----:B------:R-:W-:Y:S01]  /*adc0*/  IMAD R6, R4, UR8, RZ ;  /* 0x0000000804067c24 */ /* 0x000fe2000f8e02ff */
[----:B------:R-:W-:Y:S01]  /*add0*/  ISETP.NE.AND.EX P1, PT, RZ, UR13, PT, P1 ;  /* 0x0000000dff007c0c */ /* 0x000fe2000bf25310 */
[----:B------:R-:W-:Y:S01]  /*ade0*/  IMAD.WIDE.U32 R4, R7, UR8, R16 ;  /* 0x0000000807047c25 */ /* 0x000fe2000f8e0010 */
[----:B------:R-:W-:-:S03]  /*adf0*/  ULDC UR8, c[0x0][0x150] ;  /* 0x0000540000087ab9 */ /* 0x000fc60000000800 */
[----:B------:R-:W-:Y:S02]  /*ae00*/  IMAD R7, R7, UR9, R6 ;  /* 0x0000000907077c24 */ /* 0x000fe4000f8e0206 */
[----:B------:R-:W-:Y:S01]  /*ae10*/  FMUL R6, R9, UR8 ;  /* 0x0000000809067c20 */ /* 0x000fe20008400000 */
[----:B------:R-:W-:Y:S01]  /*ae20*/  ULDC UR8, c[0x0][0x618] ;  /* 0x0001860000087ab9 */ /* 0x000fe20000000800 */
[----:B------:R-:W-:Y:S01]  /*ae30*/  ULDC UR9, c[0x0][0x154] ;  /* 0x0000550000097ab9 */ /* 0x000fe20000000800 */
[----:B------:R-:W-:-:S03]  /*ae40*/  IMAD.IADD R5, R5, 0x1, R7 ;  /* 0x0000000105057824 */ /* 0x000fc600078e0207 */
[----:B------:R-:W3:Y:S02]  /*ae50*/  F2I.U32.TRUNC.NTZ R6, R6 ;  /* 0x0000000600067305 */ /* 0x000ee4000020f000 */
[----:B------:R-:W-:Y:S02]  /*ae60*/  SHF.R.U64 R9, R4, UR8, R5 ;  /* 0x0000000804097c19 */ /* 0x000fe40008001205 */
[----:B-1----:R-:W-:-:S05]  /*ae70*/  I2FP.F32.U32 R4, R14 ;  /* 0x0000000e00047245 */ /* 0x002fca0000201000 */
[----:B------:R-:W-:Y:S01]  /*ae80*/  FMUL R22, R4, UR9 ;  /* 0x0000000904167c20 */ /* 0x000fe20008400000 */
[----:B------:R-:W-:Y:S01]  /*ae90*/  SHF.R.U32.HI R4, RZ, UR8, R5 ;  /* 0x00000008ff047c19 */ /* 0x000fe20008011605 */
[----:B------:R-:W-:-:S03]  /*aea0*/  ULDC UR8, c[0x0][0x658] ;  /* 0x0001960000087ab9 */ /* 0x000fc60000000800 */
[--C-:B------:R-:W-:Y:S01]  /*aeb0*/  SHF.R.U64 R20, R9, UR10, R4.reuse ;  /* 0x0000000a09147c19 */ /* 0x100fe20008001204 */
[----:B------:R-:W1:Y:S01]  /*aec0*/  F2I.U32.TRUNC.NTZ R22, R22 ;  /* 0x0000001600167305 */ /* 0x000e62000020f000 */
[----:B------:R-:W-:Y:S01]  /*aed0*/  SHF.R.U32.HI R5, RZ, UR10, R4 ;  /* 0x0000000aff057c19 */ /* 0x000fe20008011604 */
[----:B---3--:R-:W-:-:S03]  /*aee0*/  IMAD.MOV R6, RZ, RZ, -R6 ;  /* 0x000000ffff067224 */ /* 0x008fc600078e0a06 */
[----:B------:R-:W-:Y:S01]  /*aef0*/  SHF.R.U64 R18, R20, UR8, R5 ;  /* 0x0000000814127c19 */ /* 0x000fe20008001205 */
[----:B--2---:R-:W-:Y:S01]  /*af00*/  IMAD R15, R24, R6, R15 ;  /* 0x00000006180f7224 */ /* 0x004fe200078e020f */
[----:B------:R-:W-:-:S03]  /*af10*/  SHF.R.U32.HI R23, RZ, UR8, R5 ;  /* 0x00000008ff177c19 */ /* 0x000fc60008011605 */
[----:B------:R-:W-:Y:S02]  /*af20*/  IMAD.MOV.U32 R4, RZ, RZ, R18 ;  /* 0x000000ffff047224 */ /* 0x000fe400078e0012 */
[----:B------:R-:W-:Y:S01]  /*af30*/  IMAD.MOV.U32 R5, RZ, RZ, R23 ;  /* 0x000000ffff057224 */ /* 0x000fe200078e0017 */
[----:B-1----:R-:W-:Y:S06]  /*af40*/  @!P1 BRA `(.L_x_209) ;  /* 0x0000000000289947 */ /* 0x002fec0003800000 */
[----:B------:R-:W-:Y:S02]  /*af50*/  ULDC UR8, c[0x0][0x64c] ;  /* 0x0001930000087ab9 */ /* 0x000fe40000000800 */
[----:B------:R-:W-:-:S05]  /*af60*/  IADD3 R5, P1, R18, UR8, RZ ;  /* 0x0000000812057c10 */ /* 0x000fca000ff3e0ff */
[----:B------:R-:W-:-:S04]  /*af70*/  IMAD.X R23, RZ, RZ, R23, P1 ;  /* 0x000000ffff177224 */ /* 0x000fc800008e0617 */
[----:B------:R-:W-:-:S04]  /*af80*/  IMAD.WIDE.U32 R6, R23, UR12, RZ ;  /* 0x0000000c17067c25 */ /* 0x000fc8000f8e00ff */
[----:B------:R-:W-:-:S04]  /*af90*/  IMAD.WIDE.U32 R6, P1, R5, UR13, R6 ;  /* 0x0000000d05067c25 */ /* 0x000fc8000f820006 */
[----:B------:R-:W-:-:S04]  /*afa0*/  IMAD.WIDE.U32 R4, R5, UR12, RZ ;  /* 0x0000000c05047c25 */ /* 0x000fc8000f8e00ff */
[----:B------:R-:W-:Y:S01]  /*afb0*/  IMAD.MOV.U32 R4, RZ, RZ, R7 ;  /* 0x000000ffff047224 */ /* 0x000fe200078e0007 */
[----:B------:R-:W-:Y:S01]  /*afc0*/  IADD3 RZ, P3, R5, R6, RZ ;  /* 0x0000000605ff7210 */ /* 0x000fe20007f7e0ff */
[----:B------:R-:W-:-:S04]  /*afd0*/  IMAD.X R5, RZ, RZ, RZ, P1 ;  /* 0x000000ffff057224 */ /* 0x000fc800008e06ff */
[----:B------:R-:W-:-:S08]  /*afe0*/  IMAD.WIDE.U32.X R4, R23, UR13, R4, P3 ;  /* 0x0000000d17047c25 */ /* 0x000fd000098e0404 */
.L_x_209:
[----:B------:R-:W-:Y:S01]  /*aff0*/  ISETP.NE.AND P1, PT, R2, 0x1, PT ;  /* 0x000000010200780c */ /* 0x000fe20003f25270 */
[----:B------:R-:W-:Y:S01]  /*b000*/  ULDC UR8, c[0x0][0x648] ;  /* 0x0001920000087ab9 */ /* 0x000fe20000000800 */
[----:B------:R-:W-:Y:S01]  /*b010*/  LOP3.LUT R20, R20, UR6, RZ, 0xc0, !PT ;  /* 0x0000000614147c12 */ /* 0x000fe2000f8ec0ff */
[----:B------:R-:W-:Y:S01]  /*b020*/  IMAD.MOV R22, RZ, RZ, -R22 ;  /* 0x000000ffff167224 */ /* 0x000fe200078e0a16 */
[----:B------:R-:W-:Y:S01]  /*b030*/  SHF.R.U64 R5, R4, UR8, R5 ;  /* 0x0000000804057c19 */ /* 0x000fe20008001205 */
[----:B------:R-:W-:Y:S01]  /*b040*/  ULDC UR8, c[0x0][0x638] ;  /* 0x00018e0000087ab9 */ /* 0x000fe20000000800 */
[----:B------:R-:W-:Y:S01]  /*b050*/  LOP3.LUT R9, R9, UR4, RZ, 0xc0, !PT ;  /* 0x0000000409097c12 */ /* 0x000fe2000f8ec0ff */
[----:B------:R-:W-:Y:S01]  /*b060*/  ULDC UR9, c[0x0][0x610] ;  /* 0x0001840000097ab9 */ /* 0x000fe20000000800 */
[----:B------:R-:W-:Y:S02]  /*b070*/  IMAD.MOV.U32 R4, RZ, RZ, 0x1 ;  /* 0x00000001ff047424 */ /* 0x000fe400078e00ff */
[----:B------:R-:W-:-:S02]  /*b080*/  IMAD.MOV R7, RZ, RZ, -R5 ;  /* 0x000000ffff077224 */ /* 0x000fc400078e0a05 */
[----:B------:R-:W-:Y:S02]  /*b090*/  IMAD R20, R5, UR5, R20 ;  /* 0x0000000505147c24 */ /* 0x000fe4000f8e0214 */
[----:B0-----:R-:W-:Y:S02]  /*b0a0*/  @P1 IMAD R15, R21, R22, R14 ;  /* 0x00000016150f1224 */ /* 0x001fe400078e020e */
[----:B------:R-:W-:Y:S01]  /*b0b0*/  IMAD R18, R7, UR8, R18 ;  /* 0x0000000807127c24 */ /* 0x000fe2000f8e0212 */
[----:B------:R-:W-:Y:S01]  /*b0c0*/  ULDC UR8, c[0x0][0x600] ;  /* 0x0001800000087ab9 */ /* 0x000fe20000000800 */
[----:B------:R-:W-:Y:S02]  /*b0d0*/  IMAD R15, R20, UR9, R15 ;  /* 0x00000009140f7c24 */ /* 0x000fe4000f8e020f */
[----:B------:R-:W-:-:S05]  /*b0e0*/  IMAD R18, R18, UR8, R9 ;  /* 0x0000000812127c24 */ /* 0x000fca000f8e0209 */
[----:B------:R-:W-:Y:S02]  /*b0f0*/  SEL R9, R18, R15, !P1 ;  /* 0x0000000f12097207 */ /* 0x000fe40004800000 */
[----:B------:R-:W-:-:S07]  /*b100*/  SEL R7, R15, R18, !P1 ;  /* 0x000000120f077207 */ /* 0x000fce0004800000 */
.L_x_207:
[----:B------:R-:W-:Y:S05]  /*b110*/  BSYNC B1 ;  /* 0x0000000000017941 */ /* 0x000fea0003800000 */
.L_x_206:
[----:B------:R-:W-:-:S13]  /*b120*/  LOP3.LUT P1, RZ, R4, 0xff, RZ, 0xc0, !PT ;  /* 0x000000ff04ff7812 */ /* 0x000fda000782c0ff */
[----:B------:R-:W-:Y:S05]  /*b130*/  @P1 BRA `(.L_x_210) ;  /* 0xfffffff4001c1947 */ /* 0x000fea000383ffff */
[----:B------:R-:W-:Y:S05]  /*b140*/  BSYNC B0 ;  /* 0x0000000000007941 */ /* 0x000fea0003800000 */
.L_x_198:
[----:B------:R-:W-:-:S03]  /*b150*/  UMOV UR8, 0xffffffff ;  /* 0xffffffff00087882 */ /* 0x000fc60000000000 */
[----:B------:R-:W-:Y:S05]  /*b160*/  BRA.DIV UR8, `(.L_x_211) ;  /* 0x0000000208f07947 */ /* 0x000fea000b800000 */
[----:B------:R-:W-:-:S13]  /*b170*/  ELECT P6, URZ, PT ;  /* 0x00000000003f782f */ /* 0x000fda00038c0000 */
.L_x_224:
[----:B------:R-:W-:Y:S04]  /*b180*/  BSSY B0, `(.L_x_212) ;  /* 0x0000022000007945 */ /* 0x000fe80003800000 */
[----:B------:R-:W-:Y:S05]  /*b190*/  @!P6 BRA `(.L_x_213) ;  /* 0x000000000080e947 */ /* 0x000fea0003800000 */
[----:B------:R-:W-:-:S04]  /*b1a0*/  LOP3.LUT R19, R19, 0x2, RZ, 0xfc, !PT ;  /* 0x0000000213137812 */ /* 0x000fc800078efcff */
[----:B------:R-:W-:-:S13]  /*b1b0*/  ISETP.NE.AND P0, PT, R19, 0x3, PT ;  /* 0x000000031300780c */ /* 0x000fda0003f05270 */
[----:B------:R-:W-:Y:S05]  /*b1c0*/  @!P0 BRA `(.L_x_214) ;  /* 0x0000000000048947 */ /* 0x000fea0003800000 */
[----:B------:R-:W-:Y:S01]  /*b1d0*/  BPT.TRAP 0x1 ;  /* 0x000000040000795c */ /* 0x000fe20000300000 */
.L_x_214:
[----:B------:R-:W0:Y:S01]  /*b1e0*/  S2R R3, SR_CgaCtaId ;  /* 0x0000000000037919 */ /* 0x000e220000008800 */
[----:B------:R-:W-:-:S04]  /*b1f0*/  MOV R2, 0x400 ;  /* 0x0000040000027802 */ /* 0x000fc80000000f00 */
[----:B0-----:R-:W-:Y:S02]  /*b200*/  LEA R3, R3, R2, 0x18 ;  /* 0x0000000203037211 */ /* 0x001fe400078ec0ff */
[----:B------:R-:W-:-:S03]  /*b210*/  SHF.L.U32 R2, R0, 0x1f, RZ ;  /* 0x0000001f00027819 */ /* 0x000fc600000006ff */
[----:B------:R-:W-:-:S04]  /*b220*/  VIADD R3, R3, 0x18 ;  /* 0x0000001803037836 */ /* 0x000fc80000000000 */
[C---:B------:R-:W-:Y:S02]  /*b230*/  IMAD R7, R12.reuse, 0x8, R3 ;  /* 0x000000080c077824 */ /* 0x040fe400078e0203 */
[----:B------:R-:W-:Y:S02]  /*b240*/  VIADD R12, R12, 0x1 ;  /* 0x000000010c0c7836 */ /* 0x000fe40000000000 */
[----:B------:R-:W0:Y:S03]  /*b250*/  SYNCS.PHASECHK.TRANS64.TRYWAIT P0, [R7+URZ], R2 ;  /* 0x00000002070075a7 */ /* 0x000e26000800017f */
[----:B------:R-:W-:-:S04]  /*b260*/  ISETP.NE.AND P1, PT, R12, 0x3, PT ;  /* 0x000000030c00780c */ /* 0x000fc80003f25270 */
[----:B------:R-:W-:Y:S02]  /*b270*/  SEL R5, RZ, 0x1, P1 ;  /* 0x00000001ff057807 */ /* 0x000fe40000800000 */
[----:B------:R-:W-:Y:S02]  /*b280*/  SEL R12, R12, RZ, P1 ;  /* 0x000000ff0c0c7207 */ /* 0x000fe40000800000 */
[----:B------:R-:W-:-:S03]  /*b290*/  LOP3.LUT R5, R0, R5, RZ, 0x3c, !PT ;  /* 0x0000000500057212 */ /* 0x000fc600078e3cff */
[----:B------:R-:W-:Y:S01]  /*b2a0*/  IMAD R9, R12, 0x8, R3 ;  /* 0x000000080c097824 */ /* 0x000fe200078e0203 */
[----:B------:R-:W-:Y:S01]  /*b2b0*/  SHF.L.U32 R4, R5, 0x1f, RZ ;  /* 0x0000001f05047819 */ /* 0x000fe200000006ff */
[----:B0-----:R-:W-:Y:S06]  /*b2c0*/  @!P0 BRA `(.L_x_215) ;  /* 0x0000000000b88947 */ /* 0x001fec0003800000 */
.L_x_225:
[----:B------:R-:W1:Y:S01]  /*b2d0*/  SYNCS.PHASECHK.TRANS64.TRYWAIT P0, [R9+URZ], R4 ;  /* 0x00000004090075a7 */ /* 0x000e62000800017f */
[----:B------:R-:W-:-:S05]  /*b2e0*/  VIADD R0, R12, 0x1 ;  /* 0x000000010c007836 */ /* 0x000fca0000000000 */
[----:B------:R-:W-:-:S04]  /*b2f0*/  ISETP.NE.AND P1, PT, R0, 0x3, PT ;  /* 0x000000030000780c */ /* 0x000fc80003f25270 */
[----:B0-----:R-:W-:Y:S02]  /*b300*/  SEL R2, RZ, 0x1, P1 ;  /* 0x00000001ff027807 */ /* 0x001fe40000800000 */
[----:B------:R-:W-:Y:S02]  /*b310*/  SEL R0, R0, RZ, P1 ;  /* 0x000000ff00007207 */ /* 0x000fe40000800000 */
[----:B------:R-:W-:Y:S01]  /*b320*/  LOP3.LUT R2, R5, R2, RZ, 0x3c, !PT ;  /* 0x0000000205027212 */ /* 0x000fe200078e3cff */
[----:B-1----:R-:W-:Y:S06]  /*b330*/  @!P0 BRA `(.L_x_216) ;  /* 0x0000000000b08947 */ /* 0x002fec0003800000 */
.L_x_226:
[----:B------:R-:W-:Y:S01]  /*b340*/  IMAD R3, R0, 0x8, R3 ;  /* 0x0000000800037824 */ /* 0x000fe200078e0203 */
[----:B------:R-:W-:-:S07]  /*b350*/  SHF.L.U32 R0, R2, 0x1f, RZ ;  /* 0x0000001f02007819 */ /* 0x000fce00000006ff */
.L_x_217:
[----:B-1----:R1:W2:Y:S02]  /*b360*/  SYNCS.PHASECHK.TRANS64.TRYWAIT P0, [R3+URZ], R0 ;  /* 0x00000000030075a7 */ /* 0x0022a4000800017f */
[----:B--2---:R-:W-:Y:S05]  /*b370*/  @!P0 NANOSLEEP.SYNCS 0x989680 ;  /* 0x009896800000895d */ /* 0x004fea0003900000 */
[----:B------:R-:W2:Y:S02]  /*b380*/  @!P0 SYNCS.PHASECHK.TRANS64 P0, [R3+URZ], R0 ;  /* 0x00000000030085a7 */ /* 0x000ea4000800007f */
[----:B--2---:R-:W-:Y:S05]  /*b390*/  @!P0 BRA `(.L_x_217) ;  /* 0xfffffffc00f08947 */ /* 0x004fea000383ffff */
.L_x_213:
[----:B------:R-:W-:Y:S05]  /*b3a0*/  BSYNC B0 ;  /* 0x0000000000007941 */ /* 0x000fea0003800000 */
.L_x_212:
[----:B------:R-:W-:Y:S05]  /*b3b0*/  EXIT ;  /* 0x000000000000794d */ /* 0x000fea0003800000 */
.L_x_17:
[----:B----4-:R4:W0:Y:S02]  /*b3c0*/  SYNCS.PHASECHK.TRANS64.TRYWAIT P1, [R3+URZ], R0 ;  /* 0x00000000030075a7 */ /* 0x010824000802017f */
[----:B0-----:R-:W-:Y:S05]  /*b3d0*/  @!P1 NANOSLEEP.SYNCS 0x989680 ;  /* 0x009896800000995d */ /* 0x001fea0003900000 */
[----:B------:R-:W0:Y:S02]  /*b3e0*/  @!P1 SYNCS.PHASECHK.TRANS64 P1, [R3+URZ], R0 ;  /* 0x00000000030095a7 */ /* 0x000e24000802007f */
[----:B0-----:R-:W-:Y:S05]  /*b3f0*/  @!P1 BRA `(.L_x_17) ;  /* 0xfffffffc00f09947 */ /* 0x001fea000383ffff */
[----:B------:R-:W-:Y:S05]  /*b400*/  BRA `(.L_x_16) ;  /* 0xffffff5c00907947 */ /* 0x000fea000383ffff */
.L_x_22:
[----:B-1----:R1:W3:Y:S02]  /*b410*/  SYNCS.PHASECHK.TRANS64.TRYWAIT P1, [R5+URZ], R4 ;  /* 0x00000004050075a7 */ /* 0x0022e4000802017f */
[----:B---3--:R-:W-:Y:S05]  /*b420*/  @!P1 NANOSLEEP.SYNCS 0x989680 ;  /* 0x009896800000995d */ /* 0x008fea0003900000 */
[----:B------:R-:W3:Y:S02]  /*b430*/  @!P1 SYNCS.PHASECHK.TRANS64 P1, [R5+URZ], R4 ;  /* 0x00000004050095a7 */ /* 0x000ee4000802007f */
[----:B---3--:R-:W-:Y:S05]  /*b440*/  @!P1 BRA `(.L_x_22) ;  /* 0xfffffffc00f09947 */ /* 0x008fea000383ffff */
[----:B------:R-:W-:Y:S05]  /*b450*/  BRA `(.L_x_21) ;  /* 0xffffff7c00a87947 */ /* 0x000fea000383ffff */
.L_x_199:
[----:B------:R-:W-:Y:S01]  /*b460*/  BSSY B1, `(.L_x_218) ;  /* 0x0000006000017945 */ /* 0x000fe20003800000 */
[----:B------:R-:W-:-:S07]  /*b470*/  IMAD.MOV.U32 R15, RZ, RZ, -0x1 ;  /* 0xffffffffff0f7424 */ /* 0x000fce00078e00ff */
[----:B------:R-:W-:Y:S05]  /*b480*/  WARPSYNC.COLLECTIVE R15, `(.L_x_219) ;  /* 0x000000000f0c7348 */ /* 0x000fea0003c00000 */
[----:B------:R-:W-:Y:S02]  /*b490*/  ELECT P6, UR62, PT ;  /* 0x00000000003e782f */ /* 0x000fe400038c0000 */
[----:B------:R-:W-:Y:S01]  /*b4a0*/  MOV R14, UR62 ;  /* 0x0000003e000e7c02 */ /* 0x000fe20008000f00 */
[----:B------:R-:W-:Y:S10]  /*b4b0*/  ENDCOLLECTIVE ;  /* 0x000000000000791b */ /* 0x000ff40003800000 */
.L_x_219:
[----:B------:R-:W-:Y:S05]  /*b4c0*/  BSYNC B1 ;  /* 0x0000000000017941 */ /* 0x000fea0003800000 */
.L_x_218:
[----:B------:R-:W-:Y:S05]  /*b4d0*/  BRA `(.L_x_220) ;  /* 0xfffffff000407947 */ /* 0x000fea000383ffff */
.L_x_202:
[----:B0-----:R0:W1:Y:S02]  /*b4e0*/  SYNCS.PHASECHK.TRANS64.TRYWAIT P1, [R14+URZ+0x18], R7 ;  /* 0x000018070e0075a7 */ /* 0x001064000802017f */
[----:B-1----:R-:W-:Y:S05]  /*b4f0*/  @!P1 NANOSLEEP.SYNCS 0x989680 ;  /* 0x009896800000995d */ /* 0x002fea0003900000 */
[----:B------:R-:W1:Y:S02]  /*b500*/  @!P1 SYNCS.PHASECHK.TRANS64 P1, [R14+URZ+0x18], R7 ;  /* 0x000018070e0095a7 */ /* 0x000e64000802007f */
[----:B-1----:R-:W-:Y:S05]  /*b510*/  @!P1 BRA `(.L_x_202) ;  /* 0xfffffffc00f09947 */ /* 0x002fea000383ffff */
[----:B------:R-:W-:Y:S05]  /*b520*/  BRA `(.L_x_221) ;  /* 0xfffffff000747947 */ /* 0x000fea000383ffff */
.L_x_211:
[----:B------:R-:W-:Y:S01]  /*b530*/  BSSY B0, `(.L_x_222) ;  /* 0x0000006000007945 */ /* 0x000fe20003800000 */
[----:B------:R-:W-:-:S07]  /*b540*/  IMAD.MOV.U32 R15, RZ, RZ, -0x1 ;  /* 0xffffffffff0f7424 */ /* 0x000fce00078e00ff */
[----:B------:R-:W-:Y:S05]  /*b550*/  WARPSYNC.COLLECTIVE R15, `(.L_x_223) ;  /* 0x000000000f0c7348 */ /* 0x000fea0003c00000 */
[----:B------:R-:W-:Y:S02]  /*b560*/  ELECT P6, UR62, PT ;  /* 0x00000000003e782f */ /* 0x000fe400038c0000 */
[----:B------:R-:W-:Y:S01]  /*b570*/  MOV R14, UR62 ;  /* 0x0000003e000e7c02 */ /* 0x000fe20008000f00 */
[----:B------:R-:W-:Y:S10]  /*b580*/  ENDCOLLECTIVE ;  /* 0x000000000000791b */ /* 0x000ff40003800000 */
.L_x_223:
[----:B------:R-:W-:Y:S05]  /*b590*/  BSYNC B0 ;  /* 0x0000000000007941 */ /* 0x000fea0003800000 */
.L_x_222:
[----:B------:R-:W-:Y:S05]  /*b5a0*/  BRA `(.L_x_224) ;  /* 0xfffffff800f47947 */ /* 0x000fea000383ffff */
.L_x_215:
[----:B0-----:R0:W1:Y:S02]  /*b5b0*/  SYNCS.PHASECHK.TRANS64.TRYWAIT P0, [R7+URZ], R2 ;  /* 0x00000002070075a7 */ /* 0x001064000800017f */
[----:B-1----:R-:W-:Y:S05]  /*b5c0*/  @!P0 NANOSLEEP.SYNCS 0x989680 ;  /* 0x009896800000895d */ /* 0x002fea0003900000 */
[----:B------:R-:W1:Y:S02]  /*b5d0*/  @!P0 SYNCS.PHASECHK.TRANS64 P0, [R7+URZ], R2 ;  /* 0x00000002070085a7 */ /* 0x000e64000800007f */
[----:B-1----:R-:W-:Y:S05]  /*b5e0*/  @!P0 BRA `(.L_x_215) ;  /* 0xfffffffc00f08947 */ /* 0x002fea000383ffff */
[----:B------:R-:W-:Y:S05]  /*b5f0*/  BRA `(.L_x_225) ;  /* 0xfffffffc00347947 */ /* 0x000fea000383ffff */
.L_x_216:
[----:B0-----:R0:W1:Y:S02]  /*b600*/  SYNCS.PHASECHK.TRANS64.TRYWAIT P0, [R9+URZ], R4 ;  /* 0x00000004090075a7 */ /* 0x001064000800017f */
[----:B-1----:R-:W-:Y:S05]  /*b610*/  @!P0 NANOSLEEP.SYNCS 0x989680 ;  /* 0x009896800000895d */ /* 0x002fea0003900000 */
[----:B------:R-:W1:Y:S02]  /*b620*/  @!P0 SYNCS.PHASECHK.TRANS64 P0, [R9+URZ], R4 ;  /* 0x00000004090085a7 */ /* 0x000e64000800007f */
[----:B-1----:R-:W-:Y:S05]  /*b630*/  @!P0 BRA `(.L_x_216) ;  /* 0xfffffffc00f08947 */ /* 0x002fea000383ffff */
[----:B------:R-:W-:Y:S05]  /*b640*/  BRA `(.L_x_226) ;  /* 0xfffffffc003c7947 */ /* 0x000fea000383ffff */
.L_x_227:
[----:B------:R-:W-:-:S00]  /*b650*/  BRA `(.L_x_227) ;  /* 0xfffffffc00fc7947 */ /* 0x000fc0000383ffff */
[----:B------:R-:W-:-:S00]  /*b660*/  NOP ;  /* 0x0000000000007918 */ /* 0x000fc00000000000 */
        /* <DEDUP_REMOVED lines=9> */
.L_x_228:


//--------------------- .nv.global.init           --------------------------
	.section	.nv.global.init,"aw",@progbits
.nv.global.init:
	.type		$str$22,@object
	.size		$str$22,($str$23 - $str$22)
$str$22:
        /*0000*/ 	.byte	0x6b, 0x5f, 0x74, 0x69, 0x6c, 0x65, 0x5f, 0x63, 0x6f, 0x75, 0x6e, 0x74, 0x20, 0x3e, 0x3d, 0x20
        /*0010*/ 	.byte	0x31, 0x00
	.type		$str$23,@object
	.size		$str$23,(__unnamed_1 - $str$23)
$str$23:
        /*0012*/ 	.byte	0x2f, 0x74, 0x6d, 0x70, 0x2f, 0x63, 0x75, 0x74, 0x6c, 0x61, 0x73, 0x73, 0x5f, 0x73, 0x77, 0x65
        /*0022*/ 	.byte	0x65, 0x70, 0x5f, 0x73, 0x72, 0x63, 0x2f, 0x69, 0x6e, 0x63, 0x6c, 0x75, 0x64, 0x65, 0x2f, 0x63
        /*0032*/ 	.byte	0x75, 0x74, 0x6c, 0x61, 0x73, 0x73, 0x2f, 0x67, 0x65, 0x6d, 0x6d, 0x2f, 0x63, 0x6f, 0x6c, 0x6c
        /*0042*/ 	.byte	0x65, 0x63, 0x74, 0x69, 0x76, 0x65, 0x2f, 0x73, 0x6d, 0x39, 0x30, 0x5f, 0x6d, 0x6d, 0x61, 0x5f
        /*0052*/ 	.byte	0x74, 0x6d, 0x61, 0x5f, 0x67, 0x6d, 0x6d, 0x61, 0x5f, 0x73, 0x73, 0x5f, 0x77, 0x61, 0x72, 0x70
        /*0062*/ 	.byte	0x73, 0x70, 0x65, 0x63, 0x69, 0x61, 0x6c, 0x69, 0x7a, 0x65, 0x64, 0x2e, 0x68, 0x70, 0x70, 0x00
	.type		__unnamed_1,@object
	.size		__unnamed_1,(.L_0 - __unnamed_1)
__unnamed_1:
        /*0072*/ 	.byte	0x76, 0x6f, 0x69, 0x64, 0x20, 0x63, 0x75, 0x74, 0x6c, 0x61, 0x73, 0x73, 0x3a, 0x3a, 0x67, 0x65
        /* <DEDUP_REMOVED lines=172> */
        /*0b42*/ 	.byte	0x5d, 0x00
.L_0:


//--------------------- .nv.shared._ZN7cutlass13device_kernelINS_4gemm6kernel13GemmUniversalIN4cute5tupleIJiiiiEEENS1_10collective13CollectiveMmaINS1_34MainloopSm90TmaGmmaWarpSpecializedILi3ENS5_IJNS4_1CILi1EEESB_SB_EEENS1_35KernelTmaWarpSpecializedCooperativeEEENS5_IJNSA_ILi192EEENSA_ILi80EEENSA_ILi256EEEEEEaNS5_IJlSB_lEEEaSJ_NS4_8TiledMMAINS4_8MMA_AtomIJNS4_4SM904GMMA26MMA_64x16x32_S32S8S8_SS_TNEEEENS4_6LayoutINS5_IJNSA_ILi2EEESB_SB_EEENS5_IJSB_NSA_ILi0EEEST_EEEEENS5_IJNS4_10UnderscoreESW_SW_EEEEENS4_13SM90_TMA_LOADENS4_14ComposedLayoutINS4_7SwizzleILi3ELi4ELi3EEENS4_18smem_ptr_flag_bitsILi8EEENSQ_INS5_IJNSA_ILi8EEENSA_ILi128EEEEEENS5_IJS16_SB_EEEEEEEvNS4_8identityESZ_S1A_vS1B_EENS_8epilogue10collective6detail29Sm90TmaWarpSpecializedAdapterINS1E_15DefaultEpilogueIaSJ_SJ_NS1D_6thread17LinearCombinationIaLi1EiiLNS1I_9ScaleType4KindE0ELNS_15FloatRoundStyleE2EaEENS1_15EpilogueDefaultEEEEEvvEEEEvNT_6ParamsE --------------------------
	.section	.nv.shared._ZN7cutlass13device_kernelINS_4gemm6kernel13GemmUniversalIN4cute5tupleIJiiiiEEENS1_10collective13CollectiveMmaINS1_34MainloopSm90TmaGmmaWarpSpecializedILi3ENS5_IJNS4_1CILi1EEESB_SB_EEENS1_35KernelTmaWarpSpecializedCooperativeEEENS5_IJNSA_ILi192EEENSA_ILi80EEENSA_ILi256EEEEEEaNS5_IJlSB_lEEEaSJ_NS4_8TiledMMAINS4_8MMA_AtomIJNS4_4SM904GMMA26MMA_64x16x32_S32S8S8_SS_TNEEEENS4_6LayoutINS5_IJNSA_ILi2EEESB_SB_EEENS5_IJSB_NSA_ILi0EEEST_EEEEENS5_IJNS4_10UnderscoreESW_SW_EEEEENS4_13SM90_TMA_LOADENS4_14ComposedLayoutINS4_7SwizzleILi3ELi4ELi3EEENS4_18smem_ptr_flag_bitsILi8EEENSQ_INS5_IJNSA_ILi8EEENSA_ILi128EEEEEENS5_IJS16_SB_EEEEEEEvNS4_8identityESZ_S1A_vS1B_EENS_8epilogue10collective6detail29Sm90TmaWarpSpecializedAdapterINS1E_15DefaultEpilogueIaSJ_SJ_NS1D_6thread17LinearCombinationIaLi1EiiLNS1I_9ScaleType4KindE0ELNS_15FloatRoundStyleE2EaEENS1_15EpilogueDefaultEEEEEvvEEEEvNT_6ParamsE,"aw",@nobits
	.sectionflags	@""
	.align	16
	.zero		1024


//--------------------- .nv.shared.reserved.0     --------------------------
	.section	.nv.shared.reserved.0,"aw",@nobits
	.weak		__nv_reservedSMEM_offset_0_alias
	.size		__nv_reservedSMEM_offset_0_alias, 0, 0
	.other		__nv_reservedSMEM_offset_0_alias,@"STO_CUDA_RESERVED_SHARED STV_DEFAULT"
__nv_reservedSMEM_offset_0_alias:
	.zero		0


//--------------------- .nv.global                --------------------------
	.section	.nv.global,"aw",@nobits
.nv.global:
	.type		_ZN39_INTERNAL_cd12a726_4_k_cu_ab141bd0_82824cute1_E,@object
	.size		_ZN39_INTERNAL_cd12a726_4_k_cu_ab141bd0_82824cute1_E,(_ZN39_INTERNAL_cd12a726_4_k_cu_ab141bd0_82824cuda3std3__45__cpo6cbeginE - _ZN39_INTERNAL_cd12a726_4_k_cu_ab141bd0_82824cute1_E)
_ZN39_INTERNAL_cd12a726_4_k_cu_ab141bd0_82824cute1_E:
	.zero		1
	.type		_ZN39_INTERNAL_cd12a726_4_k_cu_ab141bd0_82824cuda3std3__45__cpo6cbeginE,@object
	.size		_ZN39_INTERNAL_cd12a726_4_k_cu_ab141bd0_82824cuda3std3__45__cpo6cbeginE,(_ZN39_INTERNAL_cd12a726_4_k_cu_ab141bd0_82824cuda3std3__48in_placeE - _ZN39_INTERNAL_cd12a726_4_k_cu_ab141bd0_82824cuda3std3__45__cpo6cbeginE)
_ZN39_INTERNAL_cd12a726_4_k_cu_ab141bd0_82824cuda3std3__45__cpo6cbeginE:
	.zero		1
	.type		_ZN39_INTERNAL_cd12a726_4_k_cu_ab141bd0_82824cuda3std3__48in_placeE,@object
	.size		_ZN39_INTERNAL_cd12a726_4_k_cu_ab141bd0_82824cuda3std3__48in_placeE,(_ZN39_INTERNAL_cd12a726_4_k_cu_ab141bd0_82824cuda3std6ranges3__45__cpo9iter_moveE - _ZN39_INTERNAL_cd12a726_4_k_cu_ab141bd0_82824cuda3std3__48in_placeE)
_ZN39_INTERNAL_cd12a726_4_k_cu_ab141bd0_82824cuda3std3__48in_placeE:
	.zero		1
	.type		_ZN39_INTERNAL_cd12a726_4_k_cu_ab141bd0_82824cuda3std6ranges3__45__cpo9iter_moveE,@object
	.size		_ZN39_INTERNAL_cd12a726_4_k_cu_ab141bd0_82824cuda3std6ranges3__45__cpo9iter_moveE,(_ZN39_INTERNAL_cd12a726_4_k_cu_ab141bd0_82824cuda3std3__45__cpo5beginE - _ZN39_INTERNAL_cd12a726_4_k_cu_ab141bd0_82824cuda3std6ranges3__45__cpo9iter_moveE)
_ZN39_INTERNAL_cd12a726_4_k_cu_ab141bd0_82824cuda3std6ranges3__45__cpo9iter_moveE:
	.zero		1
	.type		_ZN39_INTERNAL_cd12a726_4_k_cu_ab141bd0_82824cuda3std3__45__cpo5beginE,@object
	.size		_ZN39_INTERNAL_cd12a726_4_k_cu_ab141bd0_82824cuda3std3__45__cpo5beginE,(_ZN39_INTERNAL_cd12a726_4_k_cu_ab141bd0_82824cuda3std3__441_GLOBAL__N__cd12a726_4_k_cu_ab141bd0_82826ignoreE - _ZN39_INTERNAL_cd12a726_4_k_cu_ab141bd0_82824cuda3std3__45__cpo5beginE)
_ZN39_INTERNAL_cd12a726_4_k_cu_ab141bd0_82824cuda3std3__45__cpo5beginE:
	.zero		1
	.type		_ZN39_INTERNAL_cd12a726_4_k_cu_ab141bd0_82824cuda3std3__441_GLOBAL__N__cd12a726_4_k_cu_ab141bd0_82826ignoreE,@object
	.size		_ZN39_INTERNAL_cd12a726_4_k_cu_ab141bd0_82824cuda3std3__441_GLOBAL__N__cd12a726_4_k_cu_ab141bd0_82826ignoreE,(_ZN39_INTERNAL_cd12a726_4_k_cu_ab141bd0_82824cute7productE - _ZN39_INTERNAL_cd12a726_4_k_cu_ab141bd0_82824cuda3std3__441_GLOBAL__N__cd12a726_4_k_cu_ab141bd0_82826ignoreE)
_ZN39_INTERNAL_cd12a726_4_k_cu_ab141bd0_82824cuda3std3__441_GLOBAL__N__cd12a726_4_k_cu_ab141bd0_82826ignoreE:
	.zero		1
	.type		_ZN39_INTERNAL_cd12a726_4_k_cu_ab141bd0_82824cute7productE,@object
	.size		_ZN39_INTERNAL_cd12a726_4_k_cu_ab141bd0_82824cute7productE,(_ZN39_INTERNAL_cd12a726_4_k_cu_ab141bd0_82824cuda3std3__45__cpo3endE - _ZN39_INTERNAL_cd12a726_4_k_cu_ab141bd0_82824cute7productE)
_ZN39_INTERNAL_cd12a726_4_k_cu_ab141bd0_82824cute7productE:
	.zero		1
	.type		_ZN39_INTERNAL_cd12a726_4_k_cu_ab141bd0_82824cuda3std3__45__cpo3endE,@object
	.size		_ZN39_INTERNAL_cd12a726_4_k_cu_ab141bd0_82824cuda3std3__45__cpo3endE,(_ZN39_INTERNAL_cd12a726_4_k_cu_ab141bd0_82824cuda3std3__419piecewise_constructE - _ZN39_INTERNAL_cd12a726_4_k_cu_ab141bd0_82824cuda3std3__45__cpo3endE)
_ZN39_INTERNAL_cd12a726_4_k_cu_ab141bd0_82824cuda3std3__45__cpo3endE:
	.zero		1
	.type		_ZN39_INTERNAL_cd12a726_4_k_cu_ab141bd0_82824cuda3std3__419piecewise_constructE,@object
	.size		_ZN39_INTERNAL_cd12a726_4_k_cu_ab141bd0_82824cuda3std3__419piecewise_constructE,(_ZN39_INTERNAL_cd12a726_4_k_cu_ab141bd0_82824cuda3std3__45__cpo4cendE - _ZN39_INTERNAL_cd12a726_4_k_cu_ab141bd0_82824cuda3std3__419piecewise_constructE)
_ZN39_INTERNAL_cd12a726_4_k_cu_ab141bd0_82824cuda3std3__419piecewise_constructE:
	.zero		1
	.type		_ZN39_INTERNAL_cd12a726_4_k_cu_ab141bd0_82824cuda3std3__45__cpo4cendE,@object
	.size		_ZN39_INTERNAL_cd12a726_4_k_cu_ab141bd0_82824cuda3std3__45__cpo4cendE,(_ZN39_INTERNAL_cd12a726_4_k_cu_ab141bd0_82824cuda3std6ranges3__45__cpo4swapE - _ZN39_INTERNAL_cd12a726_4_k_cu_ab141bd0_82824cuda3std3__45__cpo4cendE)
_ZN39_INTERNAL_cd12a726_4_k_cu_ab141bd0_82824cuda3std3__45__cpo4cendE:
	.zero		1
	.type		_ZN39_INTERNAL_cd12a726_4_k_cu_ab141bd0_82824cuda3std6ranges3__45__cpo4swapE,@object
	.size		_ZN39_INTERNAL_cd12a726_4_k_cu_ab141bd0_82824cuda3std6ranges3__45__cpo4swapE,(.L_8 - _ZN39_INTERNAL_cd12a726_4_k_cu_ab141bd0_82824cuda3std6ranges3__45__cpo4swapE)
_ZN39_INTERNAL_cd12a726_4_k_cu_ab141bd0_82824cuda3std6ranges3__45__cpo4swapE:
	.zero		1
.L_8:


//--------------------- .nv.constant0._ZN7cutlass13device_kernelINS_4gemm6kernel13GemmUniversalIN4cute5tupleIJiiiiEEENS1_10collective13CollectiveMmaINS1_34MainloopSm90TmaGmmaWarpSpecializedILi3ENS5_IJNS4_1CILi1EEESB_SB_EEENS1_35KernelTmaWarpSpecializedCooperativeEEENS5_IJNSA_ILi192EEENSA_ILi80EEENSA_ILi256EEEEEEaNS5_IJlSB_lEEEaSJ_NS4_8TiledMMAINS4_8MMA_AtomIJNS4_4SM904GMMA26MMA_64x16x32_S32S8S8_SS_TNEEEENS4_6LayoutINS5_IJNSA_ILi2EEESB_SB_EEENS5_IJSB_NSA_ILi0EEEST_EEEEENS5_IJNS4_10UnderscoreESW_SW_EEEEENS4_13SM90_TMA_LOADENS4_14ComposedLayoutINS4_7SwizzleILi3ELi4ELi3EEENS4_18smem_ptr_flag_bitsILi8EEENSQ_INS5_IJNSA_ILi8EEENSA_ILi128EEEEEENS5_IJS16_SB_EEEEEEEvNS4_8identityESZ_S1A_vS1B_EENS_8epilogue10collective6detail29Sm90TmaWarpSpecializedAdapterINS1E_15DefaultEpilogueIaSJ_SJ_NS1D_6thread17LinearCombinationIaLi1EiiLNS1I_9ScaleType4KindE0ELNS_15FloatRoundStyleE2EaEENS1_15EpilogueDefaultEEEEEvvEEEEvNT_6ParamsE --------------------------
	.section	.nv.constant0._ZN7cutlass13device_kernelINS_4gemm6kernel13GemmUniversalIN4cute5tupleIJiiiiEEENS1_10collective13CollectiveMmaINS1_34MainloopSm90TmaGmmaWarpSpecializedILi3ENS5_IJNS4_1CILi1EEESB_SB_EEENS1_35KernelTmaWarpSpecializedCooperativeEEENS5_IJNSA_ILi192EEENSA_ILi80EEENSA_ILi256EEEEEEaNS5_IJlSB_lEEEaSJ_NS4_8TiledMMAINS4_8MMA_AtomIJNS4_4SM904GMMA26MMA_64x16x32_S32S8S8_SS_TNEEEENS4_6LayoutINS5_IJNSA_ILi2EEESB_SB_EEENS5_IJSB_NSA_ILi0EEEST_EEEEENS5_IJNS4_10UnderscoreESW_SW_EEEEENS4_13SM90_TMA_LOADENS4_14ComposedLayoutINS4_7SwizzleILi3ELi4ELi3EEENS4_18smem_ptr_flag_bitsILi8EEENSQ_INS5_IJNSA_ILi8EEENSA_ILi128EEEEEENS5_IJS16_SB_EEEEEEEvNS4_8identityESZ_S1A_vS1B_EENS_8epilogue10collective6detail29Sm90TmaWarpSpecializedAdapterINS1E_15DefaultEpilogueIaSJ_SJ_NS1D_6thread17LinearCombinationIaLi1EiiLNS1I_9ScaleType4KindE0ELNS_15FloatRoundStyleE2EaEENS1_15EpilogueDefaultEEEEEvvEEEEvNT_6ParamsE,"a",@progbits
	.sectionflags	@""
	.align	4
.nv.constant0._ZN7cutlass13device_kernelINS_4gemm6kernel13GemmUniversalIN4cute5tupleIJiiiiEEENS1_10collective13CollectiveMmaINS1_34MainloopSm90TmaGmmaWarpSpecializedILi3ENS5_IJNS4_1CILi1EEESB_SB_EEENS1_35KernelTmaWarpSpecializedCooperativeEEENS5_IJNSA_ILi192EEENSA_ILi80EEENSA_ILi256EEEEEEaNS5_IJlSB_lEEEaSJ_NS4_8TiledMMAINS4_8MMA_AtomIJNS4_4SM904GMMA26MMA_64x16x32_S32S8S8_SS_TNEEEENS4_6LayoutINS5_IJNSA_ILi2EEESB_SB_EEENS5_IJSB_NSA_ILi0EEEST_EEEEENS5_IJNS4_10UnderscoreESW_SW_EEEEENS4_13SM90_TMA_LOADENS4_14ComposedLayoutINS4_7SwizzleILi3ELi4ELi3EEENS4_18smem_ptr_flag_bitsILi8EEENSQ_INS5_IJNSA_ILi8EEENSA_ILi128EEEEEENS5_IJS16_SB_EEEEEEEvNS4_8identityESZ_S1A_vS1B_EENS_8epilogue10collective6detail29Sm90TmaWarpSpecializedAdapterINS1E_15DefaultEpilogueIaSJ_SJ_NS1D_6thread17LinearCombinationIaLi1EiiLNS1I_9ScaleType4KindE0ELNS_15FloatRoundStyleE2EaEENS1_15EpilogueDefaultEEEEEvvEEEEvNT_6ParamsE:
	.zero		1664


//--------------------- SYMBOLS --------------------------

	.type		.nv.reservedSmem.offset0,@object
	.size		.nv.reservedSmem.offset0,0x4
	.type		__assertfail,@function
